def matmul_kernel(
    a_ptr,
    b_ptr,
    c_ptr,
    M,
    N,
    K,
    stride_am,
    stride_ak,
    stride_bk,
    stride_bn,
    stride_cm,
    stride_cn,
    BLOCK_M: tl.constexpr,
    BLOCK_N: tl.constexpr,
    BLOCK_K: tl.constexpr,
    GROUP_M: tl.constexpr,
):
    pid = tl.program_id(axis=0)
    num_pid_m = tl.cdiv(M, BLOCK_M)
    num_pid_n = tl.cdiv(N, BLOCK_N)
    num_pid_in_group = GROUP_M * num_pid_n
    group_id = pid // num_pid_in_group
    first_pid_m = group_id * GROUP_M
    group_size_m = min(num_pid_m - first_pid_m, GROUP_M)
    pid_m = first_pid_m + ((pid % num_pid_in_group) % group_size_m)
    pid_n = (pid % num_pid_in_group) // group_size_m

    offs_am = (pid_m * BLOCK_M + tl.arange(0, BLOCK_M)) % M
    offs_bn = (pid_n * BLOCK_N + tl.arange(0, BLOCK_N)) % N
    offs_k = tl.arange(0, BLOCK_K)
    a_ptrs = a_ptr + offs_am[:, None] * stride_am + offs_k[None, :] * stride_ak
    b_ptrs = b_ptr + offs_k[:, None] * stride_bk + offs_bn[None, :] * stride_bn

    acc = tl.zeros((BLOCK_M, BLOCK_N), dtype=tl.float32)
    for kk in range(0, tl.cdiv(K, BLOCK_K)):
        a = tl.load(a_ptrs, mask=offs_k[None, :] < K - kk * BLOCK_K, other=0.0)
        b = tl.load(b_ptrs, mask=offs_k[:, None] < K - kk * BLOCK_K, other=0.0)
        acc = tl.dot(a, b, acc)
        a_ptrs += BLOCK_K * stride_ak
        b_ptrs += BLOCK_K * stride_bk

    c = acc.to(c_ptr.dtype.element_ty)
    offs_cm = pid_m * BLOCK_M + tl.arange(0, BLOCK_M)
    offs_cn = pid_n * BLOCK_N + tl.arange(0, BLOCK_N)
    c_ptrs = c_ptr + offs_cm[:, None] * stride_cm + offs_cn[None, :] * stride_cn
    mask = (offs_cm[:, None] < M) & (offs_cn[None, :] < N)
    tl.store(c_ptrs, c, mask=mask)

# config = {"BLOCK_K": 128, "BLOCK_M": 64, "BLOCK_N": 64, "GROUP_M": 1, "arch": "sm_90", "dtype": "bf16", "num_ctas": 1, "num_stages": 3, "num_warps": 4}
# arch = sm_90


// ===== COMPILED SASS (sm_90a) =====

	.target	sm_90a

	.elftype	@"ET_EXEC"


//--------------------- .note.nv.tkinfo           --------------------------
	.section	.note.nv.tkinfo,"",@"SHT_NOTE"
	.sectionflags	@"SHF_NOTE_NV_TKINFO"
	.tkinfo
        /*0018*/ 	.word	0x00000002
        /*0030*/ 	.string	""
        /*0030*/ 	.string	"ptxas"
        /*0030*/ 	.string	"Cuda compilation tools, release 13.0, V13.0.88"
        /*0030*/ 	.string	"Build cuda_13.0.r13.0/compiler.36424714_0"
        /*0030*/ 	.string	"-v  -suppress-debug-info  -lineinfo  -arch sm_90a "



//--------------------- .note.nv.cuinfo           --------------------------
	.section	.note.nv.cuinfo,"",@"SHT_NOTE"
	.sectionflags	@"SHF_NOTE_NV_CUINFO"
        /*0018*/ 	.short	0x0002
        /*001a*/ 	.short	0x005a
        /*001c*/ 	.short	0x0082
	.zero		2


//--------------------- .nv.info                  --------------------------
	.section	.nv.info,"",@"SHT_CUDA_INFO"
	.align	4


	//----- nvinfo : EIATTR_REGCOUNT
	.align		4
        /*0000*/ 	.byte	0x04, 0x2f
        /*0002*/ 	.short	(.L_1 - .L_0)
	.align		4
.L_0:
        /*0004*/ 	.word	index@(matmul_kernel)
        /*0008*/ 	.word	0x000000ff


	//----- nvinfo : EIATTR_FRAME_SIZE
	.align		4
.L_1:
        /*000c*/ 	.byte	0x04, 0x11
        /*000e*/ 	.short	(.L_3 - .L_2)
	.align		4
.L_2:
        /*0010*/ 	.word	index@(matmul_kernel)
        /*0014*/ 	.word	0x00000008


	//----- nvinfo : EIATTR_MIN_STACK_SIZE
	.align		4
.L_3:
        /*0018*/ 	.byte	0x04, 0x12
        /*001a*/ 	.short	(.L_5 - .L_4)
	.align		4
.L_4:
        /*001c*/ 	.word	index@(matmul_kernel)
        /*0020*/ 	.word	0x00000008
.L_5:


//--------------------- .nv.compat                --------------------------
	.section	.nv.compat,"",@"SHT_CUDA_COMPAT_INFO"
	.align	4
        /*0000*/ 	.byte	0x02, 0x09, 0x01, 0x00, 0x02, 0x02, 0x04, 0x00, 0x02, 0x05, 0x05, 0x00, 0x03, 0x07, 0x01, 0x01
        /*0010*/ 	.byte	0x02, 0x03, 0x00, 0x00, 0x02, 0x06, 0x01, 0x00, 0x04, 0x0b, 0x08, 0x00, 0x00, 0x00, 0x00, 0x00
        /*0020*/ 	.byte	0x00, 0x00, 0x00, 0x00


//--------------------- .nv.info.matmul_kernel    --------------------------
	.section	.nv.info.matmul_kernel,"",@"SHT_CUDA_INFO"
	.sectionflags	@""
	.align	4


	//----- nvinfo : EIATTR_CUDA_API_VERSION
	.align		4
        /*0000*/ 	.byte	0x04, 0x37
        /*0002*/ 	.short	(.L_7 - .L_6)
.L_6:
        /*0004*/ 	.word	0x00000082


	//----- nvinfo : EIATTR_KPARAM_INFO
	.align		4
.L_7:
        /*0008*/ 	.byte	0x04, 0x17
        /*000a*/ 	.short	(.L_9 - .L_8)
.L_8:
        /*000c*/ 	.word	0x00000000
        /*0010*/ 	.short	0x000d
        /*0012*/ 	.short	0x0048
        /*0014*/ 	.byte	0x00, 0xf4, 0x21, 0x00


	//----- nvinfo : EIATTR_KPARAM_INFO
	.align		4
.L_9:
        /*0018*/ 	.byte	0x04, 0x17
        /*001a*/ 	.short	(.L_11 - .L_10)
.L_10:
        /*001c*/ 	.word	0x00000000
        /*0020*/ 	.short	0x000c
        /*0022*/ 	.short	0x0040
        /*0024*/ 	.byte	0x00, 0xf4, 0x21, 0x00


	//----- nvinfo : EIATTR_KPARAM_INFO
	.align		4
.L_11:
        /*0028*/ 	.byte	0x04, 0x17
        /*002a*/ 	.short	(.L_13 - .L_12)
.L_12:
        /*002c*/ 	.word	0x00000000
        /*0030*/ 	.short	0x000b
        /*0032*/ 	.short	0x0038
        /*0034*/ 	.byte	0x00, 0xf0, 0x11, 0x00


	//----- nvinfo : EIATTR_KPARAM_INFO
	.align		4
.L_13:
        /*0038*/ 	.byte	0x04, 0x17
        /*003a*/ 	.short	(.L_15 - .L_14)
.L_14:
        /*003c*/ 	.word	0x00000000
        /*0040*/ 	.short	0x000a
        /*0042*/ 	.short	0x0034
        /*0044*/ 	.byte	0x00, 0xf0, 0x11, 0x00


	//----- nvinfo : EIATTR_KPARAM_INFO
	.align		4
.L_15:
        /*0048*/ 	.byte	0x04, 0x17
        /*004a*/ 	.short	(.L_17 - .L_16)
.L_16:
        /*004c*/ 	.word	0x00000000
        /*0050*/ 	.short	0x0009
        /*0052*/ 	.short	0x0030
        /*0054*/ 	.byte	0x00, 0xf0, 0x11, 0x00


	//----- nvinfo : EIATTR_KPARAM_INFO
	.align		4
.L_17:
        /*0058*/ 	.byte	0x04, 0x17
        /*005a*/ 	.short	(.L_19 - .L_18)
.L_18:
        /*005c*/ 	.word	0x00000000
        /*0060*/ 	.short	0x0008
        /*0062*/ 	.short	0x002c
        /*0064*/ 	.byte	0x00, 0xf0, 0x11, 0x00


	//----- nvinfo : EIATTR_KPARAM_INFO
	.align		4
.L_19:
        /*0068*/ 	.byte	0x04, 0x17
        /*006a*/ 	.short	(.L_21 - .L_20)
.L_20:
        /*006c*/ 	.word	0x00000000
        /*0070*/ 	.short	0x0007
        /*0072*/ 	.short	0x0028
        /*0074*/ 	.byte	0x00, 0xf0, 0x11, 0x00


	//----- nvinfo : EIATTR_KPARAM_INFO
	.align		4
.L_21:
        /*0078*/ 	.byte	0x04, 0x17
        /*007a*/ 	.short	(.L_23 - .L_22)
.L_22:
        /*007c*/ 	.word	0x00000000
        /*0080*/ 	.short	0x0006
        /*0082*/ 	.short	0x0024
        /*0084*/ 	.byte	0x00, 0xf0, 0x11, 0x00


	//----- nvinfo : EIATTR_KPARAM_INFO
	.align		4
.L_23:
        /*0088*/ 	.byte	0x04, 0x17
        /*008a*/ 	.short	(.L_25 - .L_24)
.L_24:
        /*008c*/ 	.word	0x00000000
        /*0090*/ 	.short	0x0005
        /*0092*/ 	.short	0x0020
        /*0094*/ 	.byte	0x00, 0xf0, 0x11, 0x00


	//----- nvinfo : EIATTR_KPARAM_INFO
	.align		4
.L_25:
        /*0098*/ 	.byte	0x04, 0x17
        /*009a*/ 	.short	(.L_27 - .L_26)
.L_26:
        /*009c*/ 	.word	0x00000000
        /*00a0*/ 	.short	0x0004
        /*00a2*/ 	.short	0x001c
        /*00a4*/ 	.byte	0x00, 0xf0, 0x11, 0x00


	//----- nvinfo : EIATTR_KPARAM_INFO
	.align		4
.L_27:
        /*00a8*/ 	.byte	0x04, 0x17
        /*00aa*/ 	.short	(.L_29 - .L_28)
.L_28:
        /*00ac*/ 	.word	0x00000000
        /*00b0*/ 	.short	0x0003
        /*00b2*/ 	.short	0x0018
        /*00b4*/ 	.byte	0x00, 0xf0, 0x11, 0x00


	//----- nvinfo : EIATTR_KPARAM_INFO
	.align		4
.L_29:
        /*00b8*/ 	.byte	0x04, 0x17
        /*00ba*/ 	.short	(.L_31 - .L_30)
.L_30:
        /*00bc*/ 	.word	0x00000000
        /*00c0*/ 	.short	0x0002
        /*00c2*/ 	.short	0x0010
        /*00c4*/ 	.byte	0x00, 0xf4, 0x21, 0x00


	//----- nvinfo : EIATTR_KPARAM_INFO
	.align		4
.L_31:
        /*00c8*/ 	.byte	0x04, 0x17
        /*00ca*/ 	.short	(.L_33 - .L_32)
.L_32:
        /*00cc*/ 	.word	0x00000000
        /*00d0*/ 	.short	0x0001
        /*00d2*/ 	.short	0x0008
        /*00d4*/ 	.byte	0x00, 0xf4, 0x21, 0x00


	//----- nvinfo : EIATTR_KPARAM_INFO
	.align		4
.L_33:
        /*00d8*/ 	.byte	0x04, 0x17
        /*00da*/ 	.short	(.L_35 - .L_34)
.L_34:
        /*00dc*/ 	.word	0x00000000
        /*00e0*/ 	.short	0x0000
        /*00e2*/ 	.short	0x0000
        /*00e4*/ 	.byte	0x00, 0xf4, 0x21, 0x00


	//----- nvinfo : EIATTR_SPARSE_MMA_MASK
	.align		4
.L_35:
        /*00e8*/ 	.byte	0x03, 0x50
        /*00ea*/ 	.short	0x0000


	//----- nvinfo : EIATTR_MAXREG_COUNT
	.align		4
        /*00ec*/ 	.byte	0x03, 0x1b
        /*00ee*/ 	.short	0x00ff


	//----- nvinfo : EIATTR_NUM_BARRIERS
	.align		4
        /*00f0*/ 	.byte	0x02, 0x4c
        /*00f2*/ 	.byte	0x01
	.zero		1


	//----- nvinfo : EIATTR_ANNOTATIONS
	.align		4
        /*00f4*/ 	.byte	0x04, 0x55
        /*00f6*/ 	.short	(.L_37 - .L_36)


	//   ....[0]....
.L_36:
        /*00f8*/ 	.word	0x00000001
        /*00fc*/ 	.byte	0xb0, 0x05, 0x00, 0x00, 0x01, 0x00, 0x00, 0x00, 0xd0, 0xa0, 0x00, 0x00


	//----- nvinfo : EIATTR_MERCURY_ISA_VERSION
	.align		4
.L_37:
        /*0108*/ 	.byte	0x03, 0x5f
        /*010a*/ 	.short	0x0101


	//----- nvinfo : EIATTR_EXIT_INSTR_OFFSETS
	.align		4
        /*010c*/ 	.byte	0x04, 0x1c
        /*010e*/ 	.short	(.L_39 - .L_38)


	//   ....[0]....
.L_38:
        /*0110*/ 	.word	0x0000af00


	//   ....[1]....
        /*0114*/ 	.word	0x0000af30


	//----- nvinfo : EIATTR_REQNTID
	.align		4
.L_39:
        /*0118*/ 	.byte	0x04, 0x10
        /*011a*/ 	.short	(.L_41 - .L_40)
.L_40:
        /*011c*/ 	.word	0x00000080
        /*0120*/ 	.word	0x00000001
        /*0124*/ 	.word	0x00000001


	//----- nvinfo : EIATTR_CBANK_PARAM_SIZE
	.align		4
.L_41:
        /*0128*/ 	.byte	0x03, 0x19
        /*012a*/ 	.short	0x0050


	//----- nvinfo : EIATTR_PARAM_CBANK
	.align		4
        /*012c*/ 	.byte	0x04, 0x0a
        /*012e*/ 	.short	(.L_43 - .L_42)
	.align		4
.L_42:
        /*0130*/ 	.word	index@(.nv.constant0.matmul_kernel)
        /*0134*/ 	.short	0x0210
        /*0136*/ 	.short	0x0050


	//----- nvinfo : EIATTR_SW_WAR
	.align		4
.L_43:
        /*0138*/ 	.byte	0x04, 0x36
        /*013a*/ 	.short	(.L_45 - .L_44)
.L_44:
        /*013c*/ 	.word	0x00000008
.L_45:


//--------------------- .nv.callgraph             --------------------------
	.section	.nv.callgraph,"",@"SHT_CUDA_CALLGRAPH"
	.align	4
	.sectionentsize	8
	.align		4
        /*0000*/ 	.word	0x00000000
	.align		4
        /*0004*/ 	.word	0xffffffff
	.align		4
        /*0008*/ 	.word	0x00000000
	.align		4
        /*000c*/ 	.word	0xfffffffe
	.align		4
        /*0010*/ 	.word	0x00000000
	.align		4
        /*0014*/ 	.word	0xfffffffd
	.align		4
        /*0018*/ 	.word	0x00000000
	.align		4
        /*001c*/ 	.word	0xfffffffc


//--------------------- .text.matmul_kernel       --------------------------
	.section	.text.matmul_kernel,"ax",@progbits
	.align	128
        .global         matmul_kernel
        .type           matmul_kernel,@function
        .size           matmul_kernel,(.L_x_3 - matmul_kernel)
        .other          matmul_kernel,@"STO_CUDA_ENTRY STV_DEFAULT"
matmul_kernel:
.text.matmul_kernel:
[----:B------:R-:W0:Y:S08]  /*0000*/  LDC R1, c[0x0][0x28] ;  /* 0x00000a00ff017b82 */ /* 0x000e300000000800 */
[----:B------:R-:W1:Y:S01]  /*0010*/  LDC.64 R44, c[0x0][0x228] ;  /* 0x00008a00ff2c7b82 */ /* 0x000e620000000a00 */
[----:B------:R-:W2:Y:S01]  /*0020*/  S2R R5, SR_CTAID.X ;  /* 0x0000000000057919 */ /* 0x000ea20000002500 */
[----:B0-----:R-:W-:Y:S01]  /*0030*/  VIADD R1, R1, 0xfffffff8 ;  /* 0xfffffff801017836 */ /* 0x001fe20000000000 */
[----:B------:R-:W-:Y:S01]  /*0040*/  UMOV UR4, 0x400 ;  /* 0x0000040000047882 */ /* 0x000fe20000000000 */
[----:B------:R-:W-:Y:S01]  /*0050*/  ULDC.64 UR14, c[0x0][0x208] ;  /* 0x00008200000e7ab9 */ /* 0x000fe20000000a00 */
[----:B------:R-:W0:Y:S01]  /*0060*/  S2R R12, SR_TID.X ;  /* 0x00000000000c7919 */ /* 0x000e220000002100 */
[----:B------:R-:W-:-:S02]  /*0070*/  CS2R R24, SRZ ;  /* 0x0000000000187805 */ /* 0x000fc4000001ff00 */
[----:B------:R-:W-:Y:S01]  /*0080*/  CS2R R26, SRZ ;  /* 0x00000000001a7805 */ /* 0x000fe2000001ff00 */
[----:B------:R-:W3:Y:S01]  /*0090*/  LDC R246, c[0x0][0x230] ;  /* 0x00008c00fff67b82 */ /* 0x000ee20000000800 */
[----:B------:R-:W-:Y:S02]  /*00a0*/  CS2R R32, SRZ ;  /* 0x0000000000207805 */ /* 0x000fe4000001ff00 */
[----:B------:R-:W-:Y:S02]  /*00b0*/  CS2R R34, SRZ ;  /* 0x0000000000227805 */ /* 0x000fe4000001ff00 */
[----:B------:R-:W-:Y:S02]  /*00c0*/  CS2R R40, SRZ ;  /* 0x0000000000287805 */ /* 0x000fe4000001ff00 */
[----:B------:R-:W-:Y:S02]  /*00d0*/  CS2R R42, SRZ ;  /* 0x00000000002a7805 */ /* 0x000fe4000001ff00 */
[----:B------:R-:W-:-:S02]  /*00e0*/  CS2R R48, SRZ ;  /* 0x0000000000307805 */ /* 0x000fc4000001ff00 */
[----:B------:R-:W-:Y:S01]  /*00f0*/  CS2R R50, SRZ ;  /* 0x0000000000327805 */ /* 0x000fe2000001ff00 */
[----:B------:R-:W4:Y:S01]  /*0100*/  S2UR UR12, SR_CgaCtaId ;  /* 0x00000000000c79c3 */ /* 0x000f220000008800 */
[----:B-1----:R-:W-:-:S05]  /*0110*/  VIADD R0, R45, 0x3f ;  /* 0x0000003f2d007836 */ /* 0x002fca0000000000 */
[----:B------:R-:W-:Y:S01]  /*0120*/  SHF.R.S32.HI R3, RZ, 0x1f, R0 ;  /* 0x0000001fff037819 */ /* 0x000fe20000011400 */
[----:B---3--:R-:W-:-:S03]  /*0130*/  VIADD R246, R246, 0x7f ;  /* 0x0000007ff6f67836 */ /* 0x008fc60000000000 */
[----:B------:R-:W-:Y:S02]  /*0140*/  LEA.HI R3, R3, R0, RZ, 0x6 ;  /* 0x0000000003037211 */ /* 0x000fe400078f30ff */
[----:B--2---:R-:W-:Y:S02]  /*0150*/  IABS R8, R5 ;  /* 0x0000000500087213 */ /* 0x004fe40000000000 */
[----:B------:R-:W-:Y:S02]  /*0160*/  SHF.R.S32.HI R4, RZ, 0x6, R3 ;  /* 0x00000006ff047819 */ /* 0x000fe40000011403 */
[----:B0-----:R-:W-:Y:S01]  /*0170*/  LOP3.LUT R147, R12, 0x7f, RZ, 0xc0, !PT ;  /* 0x0000007f0c937812 */ /* 0x001fe200078ec0ff */
[----:B----4-:R-:W-:Y:S01]  /*0180*/  ULEA UR12, UR12, UR4, 0x18 ;  /* 0x000000040c0c7291 */ /* 0x010fe2000f8ec03f */
[-C--:B------:R-:W-:Y:S02]  /*0190*/  IABS R7, R4.reuse ;  /* 0x0000000400077213 */ /* 0x080fe40000000000 */
[----:B------:R-:W-:-:S02]  /*01a0*/  IABS R10, R4 ;  /* 0x00000004000a7213 */ /* 0x000fc40000000000 */
[----:B------:R-:W0:Y:S08]  /*01b0*/  I2F.RP R0, R7 ;  /* 0x0000000700007306 */ /* 0x000e300000209400 */
[----:B0-----:R-:W0:Y:S02]  /*01c0*/  MUFU.RCP R0, R0 ;  /* 0x0000000000007308 */ /* 0x001e240000001000 */
[----:B0-----:R-:W-:-:S02]  /*01d0*/  VIADD R2, R0, 0xffffffe ;  /* 0x0ffffffe00027836 */ /* 0x001fc40000000000 */
[----:B------:R-:W-:-:S04]  /*01e0*/  IMAD.MOV R0, RZ, RZ, -R10 ;  /* 0x000000ffff007224 */ /* 0x000fc800078e0a0a */
[----:B------:R0:W1:Y:S02]  /*01f0*/  F2I.FTZ.U32.TRUNC.NTZ R3, R2 ;  /* 0x0000000200037305 */ /* 0x000064000021f000 */
[----:B0-----:R-:W-:Y:S02]  /*0200*/  IMAD.MOV.U32 R2, RZ, RZ, RZ ;  /* 0x000000ffff027224 */ /* 0x001fe400078e00ff */
[----:B-1----:R-:W-:-:S04]  /*0210*/  IMAD.MOV R6, RZ, RZ, -R3 ;  /* 0x000000ffff067224 */ /* 0x002fc800078e0a03 */
[----:B------:R-:W-:Y:S02]  /*0220*/  IMAD R9, R6, R7, RZ ;  /* 0x0000000706097224 */ /* 0x000fe400078e02ff */
[----:B------:R-:W-:Y:S02]  /*0230*/  IMAD.MOV.U32 R6, RZ, RZ, R8 ;  /* 0x000000ffff067224 */ /* 0x000fe400078e0008 */
[----:B------:R-:W-:-:S06]  /*0240*/  IMAD.HI.U32 R3, R3, R9, R2 ;  /* 0x0000000903037227 */ /* 0x000fcc00078e0002 */
[----:B------:R-:W-:-:S04]  /*0250*/  IMAD.HI.U32 R3, R3, R6, RZ ;  /* 0x0000000603037227 */ /* 0x000fc800078e00ff */
[----:B------:R-:W-:-:S05]  /*0260*/  IMAD R0, R3, R0, R6 ;  /* 0x0000000003007224 */ /* 0x000fca00078e0206 */
[----:B------:R-:W-:-:S13]  /*0270*/  ISETP.GT.U32.AND P1, PT, R7, R0, PT ;  /* 0x000000000700720c */ /* 0x000fda0003f24070 */
[----:B------:R-:W-:Y:S02]  /*0280*/  @!P1 IMAD.IADD R0, R0, 0x1, -R7 ;  /* 0x0000000100009824 */ /* 0x000fe400078e0a07 */
[----:B------:R-:W-:Y:S01]  /*0290*/  @!P1 VIADD R3, R3, 0x1 ;  /* 0x0000000103039836 */ /* 0x000fe20000000000 */
[----:B------:R-:W-:Y:S02]  /*02a0*/  ISETP.NE.AND P1, PT, R4, RZ, PT ;  /* 0x000000ff0400720c */ /* 0x000fe40003f25270 */
[----:B------:R-:W-:Y:S02]  /*02b0*/  ISETP.GE.U32.AND P0, PT, R0, R7, PT ;  /* 0x000000070000720c */ /* 0x000fe40003f06070 */
[----:B------:R-:W-:-:S04]  /*02c0*/  LOP3.LUT R0, R5, R4, RZ, 0x3c, !PT ;  /* 0x0000000405007212 */ /* 0x000fc800078e3cff */
[----:B------:R-:W-:Y:S01]  /*02d0*/  ISETP.GE.AND P2, PT, R0, RZ, PT ;  /* 0x000000ff0000720c */ /* 0x000fe20003f46270 */
[----:B------:R-:W-:-:S06]  /*02e0*/  VIADD R0, R44, 0x3f ;  /* 0x0000003f2c007836 */ /* 0x000fcc0000000000 */
[----:B------:R-:W-:-:S04]  /*02f0*/  @P0 VIADD R3, R3, 0x1 ;  /* 0x0000000103030836 */ /* 0x000fc80000000000 */
[----:B------:R-:W-:Y:S01]  /*0300*/  IMAD.MOV.U32 R8, RZ, RZ, R3 ;  /* 0x000000ffff087224 */ /* 0x000fe200078e0003 */
[----:B------:R-:W-:-:S03]  /*0310*/  SHF.R.S32.HI R3, RZ, 0x1f, R0 ;  /* 0x0000001fff037819 */ /* 0x000fc60000011400 */
[----:B------:R-:W-:Y:S01]  /*0320*/  @!P2 IMAD.MOV R8, RZ, RZ, -R8 ;  /* 0x000000ffff08a224 */ /* 0x000fe200078e0a08 */
[----:B------:R-:W-:Y:S02]  /*0330*/  LEA.HI R3, R3, R0, RZ, 0x6 ;  /* 0x0000000003037211 */ /* 0x000fe400078f30ff */
[----:B------:R-:W-:-:S04]  /*0340*/  @!P1 LOP3.LUT R8, RZ, R4, RZ, 0x33, !PT ;  /* 0x00000004ff089212 */ /* 0x000fc800078e33ff */
[----:B------:R-:W-:Y:S01]  /*0350*/  LEA.HI.SX32 R3, R3, -R8, 0x1a ;  /* 0x8000000803037211 */ /* 0x000fe200078fd2ff */
[----:B------:R-:W-:-:S03]  /*0360*/  IMAD.MOV R6, RZ, RZ, -R8 ;  /* 0x000000ffff067224 */ /* 0x000fc600078e0a08 */
[----:B------:R-:W-:Y:S01]  /*0370*/  VIMNMX R9, R3, 0x1, PT ;  /* 0x0000000103097848 */ /* 0x000fe20003fe0100 */
[----:B------:R-:W-:-:S03]  /*0380*/  IMAD R6, R4, R6, R5 ;  /* 0x0000000604067224 */ /* 0x000fc600078e0205 */
[-C--:B------:R-:W-:Y:S02]  /*0390*/  IABS R7, R9.reuse ;  /* 0x0000000900077213 */ /* 0x080fe40000000000 */
[----:B------:R-:W-:Y:S02]  /*03a0*/  IABS R11, R9 ;  /* 0x00000009000b7213 */ /* 0x000fe40000000000 */
[----:B------:R-:W0:Y:S08]  /*03b0*/  I2F.RP R0, R7 ;  /* 0x0000000700007306 */ /* 0x000e300000209400 */
[----:B0-----:R-:W0:Y:S02]  /*03c0*/  MUFU.RCP R0, R0 ;  /* 0x0000000000007308 */ /* 0x001e240000001000 */
[----:B0-----:R-:W-:-:S02]  /*03d0*/  VIADD R2, R0, 0xffffffe ;  /* 0x0ffffffe00027836 */ /* 0x001fc40000000000 */
[----:B------:R-:W-:-:S04]  /*03e0*/  IMAD.MOV R0, RZ, RZ, -R11 ;  /* 0x000000ffff007224 */ /* 0x000fc800078e0a0b */
[----:B------:R0:W1:Y:S02]  /*03f0*/  F2I.FTZ.U32.TRUNC.NTZ R3, R2 ;  /* 0x0000000200037305 */ /* 0x000064000021f000 */
[----:B0-----:R-:W-:Y:S02]  /*0400*/  IMAD.MOV.U32 R2, RZ, RZ, RZ ;  /* 0x000000ffff027224 */ /* 0x001fe400078e00ff */
[----:B-1----:R-:W-:-:S05]  /*0410*/  IMAD.MOV R10, RZ, RZ, -R3 ;  /* 0x000000ffff0a7224 */ /* 0x002fca00078e0a03 */
[----:B------:R-:W-:Y:S02]  /*0420*/  MOV R4, R10 ;  /* 0x0000000a00047202 */ /* 0x000fe40000000f00 */
[----:B------:R-:W-:-:S03]  /*0430*/  IABS R10, R6 ;  /* 0x00000006000a7213 */ /* 0x000fc60000000000 */
[----:B------:R-:W-:Y:S02]  /*0440*/  IMAD R5, R4, R7, RZ ;  /* 0x0000000704057224 */ /* 0x000fe400078e02ff */
[----:B------:R-:W-:Y:S02]  /*0450*/  IMAD.MOV.U32 R4, RZ, RZ, R10 ;  /* 0x000000ffff047224 */ /* 0x000fe400078e000a */
[----:B------:R-:W-:Y:S01]  /*0460*/  IMAD.HI.U32 R3, R3, R5, R2 ;  /* 0x0000000503037227 */ /* 0x000fe200078e0002 */
[----:B------:R-:W-:-:S05]  /*0470*/  LOP3.LUT R5, R12, 0x3f, RZ, 0xc0, !PT ;  /* 0x0000003f0c057812 */ /* 0x000fca00078ec0ff */
        /* <DEDUP_REMOVED lines=8> */
[----:B------:R-:W-:-:S07]  /*0500*/  ISETP.GE.AND P2, PT, R0, RZ, PT ;  /* 0x000000ff0000720c */ /* 0x000fce0003f46270 */
[----:B------:R-:W-:Y:S01]  /*0510*/  @P0 VIADD R3, R3, 0x1 ;  /* 0x0000000103030836 */ /* 0x000fe20000000000 */
[----:B------:R-:W-:-:S05]  /*0520*/  ISETP.GE.AND P0, PT, R246, 0x80, PT ;  /* 0x00000080f600780c */ /* 0x000fca0003f06270 */
[----:B------:R-:W-:Y:S01]  /*0530*/  @!P2 IMAD.MOV R3, RZ, RZ, -R3 ;  /* 0x000000ffff03a224 */ /* 0x000fe200078e0a03 */
[----:B------:R-:W-:-:S05]  /*0540*/  @!P1 LOP3.LUT R3, RZ, R9, RZ, 0x33, !PT ;  /* 0x00000009ff039212 */ /* 0x000fca00078e33ff */
[----:B------:R-:W-:Y:S02]  /*0550*/  IMAD.MOV R0, RZ, RZ, -R3 ;  /* 0x000000ffff007224 */ /* 0x000fe400078e0a03 */
[----:B------:R-:W-:Y:S02]  /*0560*/  IMAD.SHL.U32 R2, R3, 0x40, RZ ;  /* 0x0000004003027824 */ /* 0x000fe400078e00ff */
[----:B------:R-:W-:-:S04]  /*0570*/  IMAD R0, R9, R0, R6 ;  /* 0x0000000009007224 */ /* 0x000fc800078e0206 */
[----:B------:R-:W-:-:S04]  /*0580*/  IMAD.IADD R0, R8, 0x1, R0 ;  /* 0x0000000108007824 */ /* 0x000fc800078e0200 */
[----:B------:R-:W-:Y:S01]  /*0590*/  IMAD R13, R0, 0x40, R5 ;  /* 0x00000040000d7824 */ /* 0x000fe200078e0205 */
[----:B------:R-:W-:-:S04]  /*05a0*/  SHF.R.U32.HI R0, RZ, 0x6, R12 ;  /* 0x00000006ff007819 */ /* 0x000fc8000001160c */
[----:B------:R0:W-:Y:S01]  /*05b0*/  STL [R1], R13 ;  /* 0x0000000d01007387 */ /* 0x0001e20000100800 */
[----:B------:R-:W-:Y:S01]  /*05c0*/  SGXT.U32 R0, R0, 0x1 ;  /* 0x000000010000781a */ /* 0x000fe20000000000 */
[----:B------:R-:W-:Y:S06]  /*05d0*/  @!P0 BRA `(.L_x_0) ;  /* 0x0000009800808947 */ /* 0x000fec0003800000 */
[----:B------:R-:W-:Y:S01]  /*05e0*/  IABS R10, R44 ;  /* 0x0000002c000a7213 */ /* 0x000fe20000000000 */
[C---:B------:R-:W-:Y:S01]  /*05f0*/  VIADD R12, R2.reuse, 0x3e ;  /* 0x0000003e020c7836 */ /* 0x040fe20000000000 */
[----:B------:R-:W-:Y:S01]  /*0600*/  IABS R4, R45 ;  /* 0x0000002d00047213 */ /* 0x000fe20000000000 */
[C---:B------:R-:W-:Y:S01]  /*0610*/  VIADD R14, R2.reuse, 0x3b ;  /* 0x0000003b020e7836 */ /* 0x040fe20000000000 */
[----:B------:R-:W1:Y:S01]  /*0620*/  I2F.RP R3, R10 ;  /* 0x0000000a00037306 */ /* 0x000e620000209400 */
[----:B------:R-:W-:Y:S01]  /*0630*/  ISETP.GE.AND P2, PT, R13, RZ, PT ;  /* 0x000000ff0d00720c */ /* 0x000fe20003f46270 */
[----:B------:R-:W-:Y:S01]  /*0640*/  VIADD R18, R2, 0x39 ;  /* 0x0000003902127836 */ /* 0x000fe20000000000 */
[----:B------:R-:W-:Y:S01]  /*0650*/  ISETP.NE.AND P3, PT, R44, RZ, PT ;  /* 0x000000ff2c00720c */ /* 0x000fe20003f65270 */
[----:B------:R-:W-:Y:S01]  /*0660*/  VIADD R21, R2, 0x37 ;  /* 0x0000003702157836 */ /* 0x000fe20000000000 */
[----:B------:R-:W-:Y:S01]  /*0670*/  ISETP.GE.AND P4, PT, R12, RZ, PT ;  /* 0x000000ff0c00720c */ /* 0x000fe20003f86270 */
[C---:B------:R-:W-:Y:S01]  /*0680*/  VIADD R19, R2.reuse, 0x38 ;  /* 0x0000003802137836 */ /* 0x040fe20000000000 */
[C---:B------:R-:W-:Y:S01]  /*0690*/  IADD3 R22, R2.reuse, 0x36, RZ ;  /* 0x0000003602167810 */ /* 0x040fe20007ffe0ff */
[----:B------:R-:W2:Y:S01]  /*06a0*/  I2F.RP R5, R4 ;  /* 0x0000000400057306 */ /* 0x000ea20000209400 */
[----:B------:R-:W-:Y:S01]  /*06b0*/  IABS R17, R21 ;  /* 0x0000001500117213 */ /* 0x000fe20000000000 */
[C---:B------:R-:W-:Y:S01]  /*06c0*/  VIADD R23, R2.reuse, 0x35 ;  /* 0x0000003502177836 */ /* 0x040fe20000000000 */
[----:B------:R-:W-:Y:S01]  /*06d0*/  IABS R16, R19 ;  /* 0x0000001300107213 */ /* 0x000fe20000000000 */
[C---:B------:R-:W-:Y:S01]  /*06e0*/  VIADD R24, R2.reuse, 0x34 ;  /* 0x0000003402187836 */ /* 0x040fe20000000000 */
[C---:B------:R-:W-:Y:S01]  /*06f0*/  IADD3 R31, R2.reuse, 0x2d, RZ ;  /* 0x0000002d021f7810 */ /* 0x040fe20007ffe0ff */
[C---:B------:R-:W-:Y:S01]  /*0700*/  VIADD R27, R2.reuse, 0x30 ;  /* 0x00000030021b7836 */ /* 0x040fe20000000000 */
[----:B------:R-:W-:Y:S01]  /*0710*/  IABS R99, R2 ;  /* 0x0000000200637213 */ /* 0x000fe20000000000 */
[----:B-1----:R-:W1:Y:S01]  /*0720*/  MUFU.RCP R3, R3 ;  /* 0x0000000300037308 */ /* 0x002e620000001000 */
[----:B------:R-:W-:Y:S01]  /*0730*/  IABS R20, R24 ;  /* 0x0000001800147213 */ /* 0x000fe20000000000 */
[C---:B------:R-:W-:Y:S01]  /*0740*/  VIADD R29, R2.reuse, 0x2f ;  /* 0x0000002f021d7836 */ /* 0x040fe20000000000 */
[----:B------:R-:W-:Y:S01]  /*0750*/  ULDC UR5, c[0x0][0x240] ;  /* 0x0000900000057ab9 */ /* 0x000fe20000000800 */
[C---:B------:R-:W-:Y:S01]  /*0760*/  VIADD R30, R2.reuse, 0x2e ;  /* 0x0000002e021e7836 */ /* 0x040fe20000000000 */
[----:B------:R-:W-:Y:S01]  /*0770*/  ULDC UR4, c[0x0][0x234] ;  /* 0x00008d0000047ab9 */ /* 0x000fe20000000800 */
[C---:B------:R-:W-:Y:S01]  /*0780*/  VIADD R32, R2.reuse, 0x2c ;  /* 0x0000002c02207836 */ /* 0x040fe20000000000 */
[----:B------:R-:W-:Y:S01]  /*0790*/  IABS R26, R29 ;  /* 0x0000001d001a7213 */ /* 0x000fe20000000000 */
[----:B--2---:R-:W2:Y:S01]  /*07a0*/  MUFU.RCP R5, R5 ;  /* 0x0000000500057308 */ /* 0x004ea20000001000 */
[C---:B------:R-:W-:Y:S01]  /*07b0*/  VIADD R33, R2.reuse, 0x2b ;  /* 0x0000002b02217836 */ /* 0x040fe20000000000 */
[----:B------:R-:W-:Y:S01]  /*07c0*/  ULDC.64 UR6, c[0x0][0x210] ;  /* 0x0000840000067ab9 */ /* 0x000fe20000000a00 */
[C---:B------:R-:W-:Y:S01]  /*07d0*/  VIADD R34, R2.reuse, 0x29 ;  /* 0x0000002902227836 */ /* 0x040fe20000000000 */
[----:B------:R-:W-:Y:S01]  /*07e0*/  USHF.R.U32.HI UR8, URZ, 0x4, UR12 ;  /* 0x000000043f087899 */ /* 0x000fe2000801160c */
[C---:B------:R-:W-:Y:S01]  /*07f0*/  VIADD R35, R2.reuse, 0x27 ;  /* 0x0000002702237836 */ /* 0x040fe20000000000 */
[----:B------:R-:W-:Y:S01]  /*0800*/  IABS R28, R33 ;  /* 0x00000021001c7213 */ /* 0x000fe20000000000 */
[----:B------:R-:W-:Y:S01]  /*0810*/  VIADD R36, R2, 0x26 ;  /* 0x0000002602247836 */ /* 0x000fe20000000000 */
[----:B------:R-:W-:Y:S01]  /*0820*/  LOP3.LUT R78, R0, 0x6e, RZ, 0xfc, !PT ;  /* 0x0000006e004e7812 */ /* 0x000fe200078efcff */
[----:B-1----:R-:W-:Y:S01]  /*0830*/  VIADD R6, R3, 0xffffffe ;  /* 0x0ffffffe03067836 */ /* 0x002fe20000000000 */
[----:B------:R-:W-:Y:S01]  /*0840*/  IABS R3, R13 ;  /* 0x0000000d00037213 */ /* 0x000fe20000000000 */
[C---:B------:R-:W-:Y:S01]  /*0850*/  VIADD R38, R2.reuse, 0x23 ;  /* 0x0000002302267836 */ /* 0x040fe20000000000 */
[----:B0-----:R-:W-:Y:S01]  /*0860*/  IABS R13, R14 ;  /* 0x0000000e000d7213 */ /* 0x001fe20000000000 */
[----:B------:R0:W1:Y:S01]  /*0870*/  F2I.FTZ.U32.TRUNC.NTZ R7, R6 ;  /* 0x0000000600077305 */ /* 0x000062000021f000 */
[----:B------:R-:W-:Y:S01]  /*0880*/  VIADD R42, R2, 0x22 ;  /* 0x00000022022a7836 */ /* 0x000fe20000000000 */
[----:B------:R-:W-:Y:S01]  /*0890*/  LOP3.LUT R144, R0, 0x58, RZ, 0xfc, !PT ;  /* 0x0000005800907812 */ /* 0x000fe200078efcff */
[----:B------:R-:W-:Y:S01]  /*08a0*/  VIADD R43, R2, 0x21 ;  /* 0x00000021022b7836 */ /* 0x000fe20000000000 */
[----:B------:R-:W-:Y:S01]  /*08b0*/  IABS R37, R38 ;  /* 0x0000002600257213 */ /* 0x000fe20000000000 */
[----:B--2---:R-:W-:Y:S01]  /*08c0*/  VIADD R8, R5, 0xffffffe ;  /* 0x0ffffffe05087836 */ /* 0x004fe20000000000 */
[----:B------:R-:W-:Y:S01]  /*08d0*/  LOP3.LUT R141, R0, 0x52, RZ, 0xfc, !PT ;  /* 0x00000052008d7812 */ /* 0x000fe200078efcff */
[----:B------:R-:W-:Y:S01]  /*08e0*/  VIADD R46, R2, 0x1f ;  /* 0x0000001f022e7836 */ /* 0x000fe20000000000 */
[----:B------:R-:W-:Y:S01]  /*08f0*/  LOP3.LUT R146, R0, 0x5c, RZ, 0xfc, !PT ;  /* 0x0000005c00927812 */ /* 0x000fe200078efcff */
[----:B0-----:R-:W-:Y:S01]  /*0900*/  IMAD.MOV.U32 R6, RZ, RZ, RZ ;  /* 0x000000ffff067224 */ /* 0x001fe200078e00ff */
[----:B------:R0:W2:Y:S01]  /*0910*/  F2I.FTZ.U32.TRUNC.NTZ R9, R8 ;  /* 0x0000000800097305 */ /* 0x0000a2000021f000 */
[C---:B------:R-:W-:Y:S01]  /*0920*/  VIADD R48, R2.reuse, 0x1d ;  /* 0x0000001d02307836 */ /* 0x040fe20000000000 */
[----:B------:R-:W-:Y:S01]  /*0930*/  IABS R41, R46 ;  /* 0x0000002e00297213 */ /* 0x000fe20000000000 */
[C---:B------:R-:W-:Y:S01]  /*0940*/  VIADD R50, R2.reuse, 0x1b ;  /* 0x0000001b02327836 */ /* 0x040fe20000000000 */
[----:B------:R-:W-:Y:S01]  /*0950*/  USGXT.U32 UR8, UR8, 0xe ;  /* 0x0000000e0808789a */ /* 0x000fe20008000000 */
[--C-:B-1----:R-:W-:Y:S01]  /*0960*/  IMAD.MOV R11, RZ, RZ, -R7.reuse ;  /* 0x000000ffff0b7224 */ /* 0x102fe200078e0a07 */
[----:B------:R-:W-:Y:S01]  /*0970*/  ULDC UR40, c[0x0][0x238] ;  /* 0x00008e0000287ab9 */ /* 0x000fe20000000800 */
[----:B------:R-:W-:Y:S01]  /*0980*/  VIADD R52, R2, 0x1a ;  /* 0x0000001a02347836 */ /* 0x000fe20000000000 */
[----:B------:R-:W-:Y:S01]  /*0990*/  IABS R47, R50 ;  /* 0x00000032002f7213 */ /* 0x000fe20000000000 */
[----:B------:R-:W-:Y:S01]  /*09a0*/  IMAD R11, R11, R10, RZ ;  /* 0x0000000a0b0b7224 */ /* 0x000fe200078e02ff */
[C---:B------:R-:W-:Y:S01]  /*09b0*/  LOP3.LUT R135, R0.reuse, 0x4c, RZ, 0xfc, !PT ;  /* 0x0000004c00877812 */ /* 0x040fe200078efcff */
[----:B0-----:R-:W-:Y:S01]  /*09c0*/  IMAD.MOV.U32 R8, RZ, RZ, RZ ;  /* 0x000000ffff087224 */ /* 0x001fe200078e00ff */
[----:B------:R-:W-:Y:S01]  /*09d0*/  IABS R49, R52 ;  /* 0x0000003400317213 */ /* 0x000fe20000000000 */
[----:B------:R-:W-:Y:S01]  /*09e0*/  IMAD.HI.U32 R7, R7, R11, R6 ;  /* 0x0000000b07077227 */ /* 0x000fe200078e0006 */
[----:B------:R-:W-:Y:S01]  /*09f0*/  IABS R11, R12 ;  /* 0x0000000c000b7213 */ /* 0x000fe20000000000 */
[----:B------:R-:W-:Y:S01]  /*0a00*/  ULDC UR9, c[0x0][0x23c] ;  /* 0x00008f0000097ab9 */ /* 0x000fe20000000800 */
[C---:B------:R-:W-:Y:S01]  /*0a10*/  LOP3.LUT R143, R0.reuse, 0x56, RZ, 0xfc, !PT ;  /* 0x00000056008f7812 */ /* 0x040fe200078efcff */
[----:B--2---:R-:W-:Y:S01]  /*0a20*/  IMAD.MOV R5, RZ, RZ, -R9 ;  /* 0x000000ffff057224 */ /* 0x004fe200078e0a09 */
[C---:B------:R-:W-:Y:S01]  /*0a30*/  LOP3.LUT R129, R0.reuse, 0x46, RZ, 0xfc, !PT ;  /* 0x0000004600817812 */ /* 0x040fe200078efcff */
[----:B------:R-:W-:Y:S01]  /*0a40*/  IMAD.HI.U32 R7, R7, R3, RZ ;  /* 0x0000000307077227 */ /* 0x000fe200078e00ff */
[C---:B------:R-:W-:Y:S01]  /*0a50*/  LOP3.LUT R139, R0.reuse, 0x50, RZ, 0xfc, !PT ;  /* 0x00000050008b7812 */ /* 0x040fe200078efcff */
[----:B------:R-:W-:Y:S01]  /*0a60*/  ULDC UR13, c[0x0][0x230] ;  /* 0x00008c00000d7ab9 */ /* 0x000fe20000000800 */
[----:B------:R-:W-:Y:S01]  /*0a70*/  LOP3.LUT R127, R0, 0x42, RZ, 0xfc, !PT ;  /* 0x00000042007f7812 */ /* 0x000fe200078efcff */
[----:B------:R-:W-:Y:S01]  /*0a80*/  VIADD R6, R2, 0x3f ;  /* 0x0000003f02067836 */ /* 0x000fe20000000000 */
[----:B------:R-:W-:Y:S01]  /*0a90*/  IADD3 R7, -R7, RZ, RZ ;  /* 0x000000ff07077210 */ /* 0x000fe20007ffe1ff */
[----:B------:R-:W-:Y:S01]  /*0aa0*/  IMAD R5, R5, R4, RZ ;  /* 0x0000000405057224 */ /* 0x000fe200078e02ff */
[----:B------:R-:W-:Y:S01]  /*0ab0*/  LOP3.LUT R133, R0, 0x4a, RZ, 0xfc, !PT ;  /* 0x0000004a00857812 */ /* 0x000fe200078efcff */
[----:B------:R-:W-:Y:S01]  /*0ac0*/  VIADD R54, R2, 0x19 ;  /* 0x0000001902367836 */ /* 0x000fe20000000000 */
[----:B------:R-:W-:Y:S01]  /*0ad0*/  ISETP.GE.AND P5, PT, R6, RZ, PT ;  /* 0x000000ff0600720c */ /* 0x000fe20003fa6270 */
[----:B------:R-:W-:Y:S01]  /*0ae0*/  IMAD R3, R10, R7, R3 ;  /* 0x000000070a037224 */ /* 0x000fe200078e0203 */
[----:B------:R-:W-:Y:S01]  /*0af0*/  IABS R7, R6 ;  /* 0x0000000600077213 */ /* 0x000fe20000000000 */
[----:B------:R-:W-:Y:S01]  /*0b00*/  IMAD.HI.U32 R5, R9, R5, R8 ;  /* 0x0000000509057227 */ /* 0x000fe200078e0008 */
[----:B------:R-:W-:-:S02]  /*0b10*/  IABS R51, R54 ;  /* 0x0000003600337213 */ /* 0x000fc40000000000 */
[----:B------:R-:W-:Y:S01]  /*0b20*/  ISETP.GT.U32.AND P0, PT, R10, R3, PT ;  /* 0x000000030a00720c */ /* 0x000fe20003f04070 */
[----:B------:R-:W-:Y:S01]  /*0b30*/  IMAD.MOV.U32 R9, RZ, RZ, R7 ;  /* 0x000000ffff097224 */ /* 0x000fe200078e0007 */
[C---:B------:R-:W-:Y:S01]  /*0b40*/  LOP3.LUT R125, R0.reuse, 0x3e, RZ, 0xfc, !PT ;  /* 0x0000003e007d7812 */ /* 0x040fe200078efcff */
[C---:B------:R-:W-:Y:S01]  /*0b50*/  IMAD.HI.U32 R8, R5.reuse, R11, RZ ;  /* 0x0000000b05087227 */ /* 0x040fe200078e00ff */
[C---:B------:R-:W-:Y:S02]  /*0b60*/  LOP3.LUT R128, R0.reuse, 0x44, RZ, 0xfc, !PT ;  /* 0x0000004400807812 */ /* 0x040fe400078efcff */
[C---:B------:R-:W-:Y:S01]  /*0b70*/  LOP3.LUT R122, R0.reuse, 0x38, RZ, 0xfc, !PT ;  /* 0x00000038007a7812 */ /* 0x040fe200078efcff */
[----:B------:R-:W-:Y:S01]  /*0b80*/  IMAD.HI.U32 R7, R5, R9, RZ ;  /* 0x0000000905077227 */ /* 0x000fe200078e00ff */
[C---:B------:R-:W-:Y:S02]  /*0b90*/  LOP3.LUT R126, R0.reuse, 0x40, RZ, 0xfc, !PT ;  /* 0x00000040007e7812 */ /* 0x040fe400078efcff */
[C---:B------:R-:W-:Y:S01]  /*0ba0*/  LOP3.LUT R145, R0.reuse, 0x5a, RZ, 0xfc, !PT ;  /* 0x0000005a00917812 */ /* 0x040fe200078efcff */
[----:B------:R-:W-:Y:S01]  /*0bb0*/  IMAD.MOV R7, RZ, RZ, -R7 ;  /* 0x000000ffff077224 */ /* 0x000fe200078e0a07 */
[C---:B------:R-:W-:Y:S01]  /*0bc0*/  LOP3.LUT R121, R0.reuse, 0x36, RZ, 0xfc, !PT ;  /* 0x0000003600797812 */ /* 0x040fe200078efcff */
[----:B------:R-:W-:Y:S01]  /*0bd0*/  @!P0 IMAD.IADD R3, R3, 0x1, -R10 ;  /* 0x0000000103038824 */ /* 0x000fe200078e0a0a */
[----:B------:R-:W-:Y:S01]  /*0be0*/  LOP3.LUT R123, R0, 0x3a, RZ, 0xfc, !PT ;  /* 0x0000003a007b7812 */ /* 0x000fe200078efcff */
[----:B------:R-:W-:Y:S01]  /*0bf0*/  IMAD R7, R4, R7, R9 ;  /* 0x0000000704077224 */ /* 0x000fe200078e0209 */
[----:B------:R-:W-:Y:S01]  /*0c00*/  LOP3.LUT R142, R0, 0x54, RZ, 0xfc, !PT ;  /* 0x00000054008e7812 */ /* 0x000fe200078efcff */
[----:B------:R-:W-:Y:S01]  /*0c10*/  IMAD.MOV R8, RZ, RZ, -R8 ;  /* 0x000000ffff087224 */ /* 0x000fe200078e0a08 */
[----:B------:R-:W-:Y:S01]  /*0c20*/  ISETP.GT.U32.AND P0, PT, R10, R3, PT ;  /* 0x000000030a00720c */ /* 0x000fe20003f04070 */
[----:B------:R-:W-:Y:S01]  /*0c30*/  VIADD R6, R2, 0x3d ;  /* 0x0000003d02067836 */ /* 0x000fe20000000000 */
[C---:B------:R-:W-:Y:S01]  /*0c40*/  ISETP.GT.U32.AND P1, PT, R4.reuse, R7, PT ;  /* 0x000000070400720c */ /* 0x040fe20003f24070 */
[----:B------:R-:W-:Y:S01]  /*0c50*/  IMAD R9, R4, R8, R11 ;  /* 0x0000000804097224 */ /* 0x000fe200078e020b */
[----:B------:R-:W-:Y:S01]  /*0c60*/  LOP3.LUT R119, R0, 0x32, RZ, 0xfc, !PT ;  /* 0x0000003200777812 */ /* 0x000fe200078efcff */
[C---:B------:R-:W-:Y:S01]  /*0c70*/  VIADD R56, R2.reuse, 0x7 ;  /* 0x0000000702387836 */ /* 0x040fe20000000000 */
[----:B------:R-:W-:Y:S01]  /*0c80*/  IABS R8, R6 ;  /* 0x0000000600087213 */ /* 0x000fe20000000000 */
[----:B------:R-:W-:Y:S01]  /*0c90*/  VIADD R58, R2, 0x6 ;  /* 0x00000006023a7836 */ /* 0x000fe20000000000 */
[----:B------:R-:W-:Y:S01]  /*0ca0*/  ISETP.GT.U32.AND P6, PT, R4, R9, PT ;  /* 0x000000090400720c */ /* 0x000fe20003fc4070 */
[C---:B------:R-:W-:Y:S01]  /*0cb0*/  VIADD R62, R2.reuse, 0x4 ;  /* 0x00000004023e7836 */ /* 0x040fe20000000000 */
[----:B------:R-:W-:Y:S01]  /*0cc0*/  IABS R85, R56 ;  /* 0x0000003800557213 */ /* 0x000fe20000000000 */
[----:B------:R-:W-:Y:S01]  /*0cd0*/  VIADD R60, R2, 0x5 ;  /* 0x00000005023c7836 */ /* 0x000fe20000000000 */
[----:B------:R-:W-:Y:S01]  /*0ce0*/  IABS R87, R58 ;  /* 0x0000003a00577213 */ /* 0x000fe20000000000 */
[----:B------:R-:W-:Y:S01]  /*0cf0*/  @!P0 IMAD.IADD R3, R3, 0x1, -R10 ;  /* 0x0000000103038824 */ /* 0x000fe200078e0a0a */
[----:B------:R-:W-:Y:S01]  /*0d00*/  ISETP.GE.AND P0, PT, R6, RZ, PT ;  /* 0x000000ff0600720c */ /* 0x000fe20003f06270 */
[----:B------:R-:W-:Y:S01]  /*0d10*/  @!P1 IMAD.IADD R7, R7, 0x1, -R4 ;  /* 0x0000000107079824 */ /* 0x000fe200078e0a04 */
[----:B------:R-:W-:Y:S01]  /*0d20*/  IABS R91, R62 ;  /* 0x0000003e005b7213 */ /* 0x000fe20000000000 */
[----:B------:R-:W-:Y:S01]  /*0d30*/  IMAD.HI.U32 R6, R5, R8, RZ ;  /* 0x0000000805067227 */ /* 0x000fe200078e00ff */
[----:B------:R-:W-:-:S02]  /*0d40*/  IABS R89, R60 ;  /* 0x0000003c00597213 */ /* 0x000fc40000000000 */
[----:B------:R-:W-:Y:S01]  /*0d50*/  ISETP.GT.U32.AND P1, PT, R4, R7, PT ;  /* 0x000000070400720c */ /* 0x000fe20003f24070 */
[----:B------:R-:W-:Y:S01]  /*0d60*/  IMAD.MOV R11, RZ, RZ, -R6 ;  /* 0x000000ffff0b7224 */ /* 0x000fe200078e0a06 */
[----:B------:R-:W-:Y:S01]  /*0d70*/  LOP3.LUT R120, R0, 0x34, RZ, 0xfc, !PT ;  /* 0x0000003400787812 */ /* 0x000fe200078efcff */
[----:B------:R-:W-:Y:S01]  /*0d80*/  VIADD R10, R2, 0x3c ;  /* 0x0000003c020a7836 */ /* 0x000fe20000000000 */
[----:B------:R-:W-:Y:S01]  /*0d90*/  LOP3.LUT R137, R0, 0x4e, RZ, 0xfc, !PT ;  /* 0x0000004e00897812 */ /* 0x000fe200078efcff */
[----:B------:R-:W-:Y:S01]  /*0da0*/  IMAD R8, R4, R11, R8 ;  /* 0x0000000b04087224 */ /* 0x000fe200078e0208 */
[----:B------:R-:W-:Y:S01]  /*0db0*/  LOP3.LUT R117, R0, 0x2e, RZ, 0xfc, !PT ;  /* 0x0000002e00757812 */ /* 0x000fe200078efcff */
[--C-:B------:R-:W-:Y:S01]  /*0dc0*/  @!P6 IMAD.IADD R9, R9, 0x1, -R4.reuse ;  /* 0x000000010909e824 */ /* 0x100fe200078e0a04 */
[----:B------:R-:W-:Y:S01]  /*0dd0*/  IABS R12, R10 ;  /* 0x0000000a000c7213 */ /* 0x000fe20000000000 */
[----:B------:R-:W-:Y:S01]  /*0de0*/  @!P2 IMAD.MOV R3, RZ, RZ, -R3 ;  /* 0x000000ffff03a224 */ /* 0x000fe200078e0a03 */
[----:B------:R-:W-:Y:S01]  /*0df0*/  @!P3 LOP3.LUT R3, RZ, R44, RZ, 0x33, !PT ;  /* 0x0000002cff03b212 */ /* 0x000fe200078e33ff */
[----:B------:R-:W-:Y:S01]  /*0e00*/  VIADD R44, R2, 0x20 ;  /* 0x00000020022c7836 */ /* 0x000fe20000000000 */
[C---:B------:R-:W-:Y:S01]  /*0e10*/  ISETP.GT.U32.AND P3, PT, R4.reuse, R9, PT ;  /* 0x000000090400720c */ /* 0x040fe20003f64070 */
[----:B------:R-:W-:Y:S01]  /*0e20*/  @!P1 IMAD.IADD R7, R7, 0x1, -R4 ;  /* 0x0000000107079824 */ /* 0x000fe200078e0a04 */
[----:B------:R-:W-:Y:S01]  /*0e30*/  ISETP.GT.U32.AND P1, PT, R4, R8, PT ;  /* 0x000000080400720c */ /* 0x000fe20003f24070 */
[----:B------:R-:W-:Y:S01]  /*0e40*/  IMAD.HI.U32 R6, R5, R12, RZ ;  /* 0x0000000c05067227 */ /* 0x000fe200078e00ff */
[----:B------:R-:W-:-:S02]  /*0e50*/  ISETP.GE.AND P2, PT, R10, RZ, PT ;  /* 0x000000ff0a00720c */ /* 0x000fc40003f46270 */
[----:B------:R-:W-:Y:S01]  /*0e60*/  ISETP.GE.AND P6, PT, R14, RZ, PT ;  /* 0x000000ff0e00720c */ /* 0x000fe20003fc6270 */
[----:B------:R-:W-:Y:S01]  /*0e70*/  IMAD.HI.U32 R10, R5, R13, RZ ;  /* 0x0000000d050a7227 */ /* 0x000fe200078e00ff */
[----:B------:R-:W-:Y:S02]  /*0e80*/  IADD3 R11, -R6, RZ, RZ ;  /* 0x000000ff060b7210 */ /* 0x000fe40007ffe1ff */
[----:B------:R-:W-:Y:S01]  /*0e90*/  IABS R14, R18 ;  /* 0x00000012000e7213 */ /* 0x000fe20000000000 */
[----:B------:R-:W-:Y:S01]  /*0ea0*/  IMAD.MOV.U32 R6, RZ, RZ, R7 ;  /* 0x000000ffff067224 */ /* 0x000fe200078e0007 */
[----:B------:R-:W-:Y:S01]  /*0eb0*/  IABS R40, R44 ;  /* 0x0000002c00287213 */ /* 0x000fe20000000000 */
[----:B------:R-:W-:Y:S01]  /*0ec0*/  IMAD.MOV R10, RZ, RZ, -R10 ;  /* 0x000000ffff0a7224 */ /* 0x000fe200078e0a0a */
[----:B------:R-:W-:Y:S01]  /*0ed0*/  LOP3.LUT R118, R0, 0x30, RZ, 0xfc, !PT ;  /* 0x0000003000767812 */ /* 0x000fe200078efcff */
[----:B------:R-:W-:Y:S01]  /*0ee0*/  VIADD R7, R2, 0x3a ;  /* 0x0000003a02077836 */ /* 0x000fe20000000000 */
[----:B------:R-:W-:Y:S01]  /*0ef0*/  LOP3.LUT R131, R0, 0x48, RZ, 0xfc, !PT ;  /* 0x0000004800837812 */ /* 0x000fe200078efcff */
[----:B------:R-:W-:Y:S01]  /*0f00*/  @!P1 IMAD.IADD R8, R8, 0x1, -R4 ;  /* 0x0000000108089824 */ /* 0x000fe200078e0a04 */
[----:B------:R-:W-:Y:S01]  /*0f10*/  LOP3.LUT R116, R0, 0x2c, RZ, 0xfc, !PT ;  /* 0x0000002c00747812 */ /* 0x000fe200078efcff */
[----:B------:R-:W-:Y:S01]  /*0f20*/  IMAD R11, R4, R11, R12 ;  /* 0x0000000b040b7224 */ /* 0x000fe200078e020c */
[----:B------:R-:W-:Y:S01]  /*0f30*/  LOP3.LUT R124, R0, 0x3c, RZ, 0xfc, !PT ;  /* 0x0000003c007c7812 */ /* 0x000fe200078efcff */
[C---:B------:R-:W-:Y:S01]  /*0f40*/  IMAD R10, R4.reuse, R10, R13 ;  /* 0x0000000a040a7224 */ /* 0x040fe200078e020d */
[----:B------:R-:W-:Y:S01]  /*0f50*/  IABS R13, R7 ;  /* 0x00000007000d7213 */ /* 0x000fe20000000000 */
[----:B------:R-:W-:Y:S01]  /*0f60*/  @!P5 IMAD.MOV R6, RZ, RZ, -R6 ;  /* 0x000000ffff06d224 */ /* 0x000fe200078e0a06 */
[C---:B------:R-:W-:Y:S01]  /*0f70*/  ISETP.GT.U32.AND P1, PT, R4.reuse, R8, PT ;  /* 0x000000080400720c */ /* 0x040fe20003f24070 */
[----:B------:R-:W-:Y:S01]  /*0f80*/  @!P3 IMAD.IADD R9, R9, 0x1, -R4 ;  /* 0x000000010909b824 */ /* 0x000fe200078e0a04 */
[----:B------:R-:W-:Y:S01]  /*0f90*/  ISETP.GT.U32.AND P5, PT, R4, R11, PT ;  /* 0x0000000b0400720c */ /* 0x000fe20003fa4070 */
[----:B------:R-:W-:Y:S01]  /*0fa0*/  IMAD.HI.U32 R12, R5, R13, RZ ;  /* 0x0000000d050c7227 */ /* 0x000fe200078e00ff */
[----:B------:R-:W-:-:S02]  /*0fb0*/  ISETP.GE.AND P3, PT, R7, RZ, PT ;  /* 0x000000ff0700720c */ /* 0x000fc40003f66270 */
[C---:B------:R-:W-:Y:S01]  /*0fc0*/  LOP3.LUT R113, R0.reuse, 0x26, RZ, 0xfc, !PT ;  /* 0x0000002600717812 */ /* 0x040fe200078efcff */
[----:B------:R-:W-:Y:S01]  /*0fd0*/  IMAD.MOV.U32 R7, RZ, RZ, R9 ;  /* 0x000000ffff077224 */ /* 0x000fe200078e0009 */
[C---:B------:R-:W-:Y:S01]  /*0fe0*/  LOP3.LUT R114, R0.reuse, 0x28, RZ, 0xfc, !PT ;  /* 0x0000002800727812 */ /* 0x040fe200078efcff */
[----:B------:R-:W-:Y:S01]  /*0ff0*/  IMAD.HI.U32 R9, R5, R14, RZ ;  /* 0x0000000e05097227 */ /* 0x000fe200078e00ff */
[C---:B------:R-:W-:Y:S02]  /*1000*/  LOP3.LUT R115, R0.reuse, 0x2a, RZ, 0xfc, !PT ;  /* 0x0000002a00737812 */ /* 0x040fe400078efcff */
[C---:B------:R-:W-:Y:S01]  /*1010*/  LOP3.LUT R110, R0.reuse, 0x20, RZ, 0xfc, !PT ;  /* 0x00000020006e7812 */ /* 0x040fe200078efcff */
[----:B------:R-:W-:Y:S01]  /*1020*/  IMAD.MOV R12, RZ, RZ, -R12 ;  /* 0x000000ffff0c7224 */ /* 0x000fe200078e0a0c */
[C---:B------:R-:W-:Y:S01]  /*1030*/  LOP3.LUT R111, R0.reuse, 0x22, RZ, 0xfc, !PT ;  /* 0x00000022006f7812 */ /* 0x040fe200078efcff */
[----:B------:R-:W-:Y:S01]  /*1040*/  IMAD.MOV R15, RZ, RZ, -R9 ;  /* 0x000000ffff0f7224 */ /* 0x000fe200078e0a09 */
[----:B------:R-:W-:Y:S01]  /*1050*/  LOP3.LUT R112, R0, 0x24, RZ, 0xfc, !PT ;  /* 0x0000002400707812 */ /* 0x000fe200078efcff */
[----:B------:R-:W-:Y:S01]  /*1060*/  IMAD R13, R4, R12, R13 ;  /* 0x0000000c040d7224 */ /* 0x000fe200078e020d */
[----:B------:R-:W-:Y:S01]  /*1070*/  LOP3.LUT R107, R0, 0x1a, RZ, 0xfc, !PT ;  /* 0x0000001a006b7812 */ /* 0x000fe200078efcff */
[----:B------:R-:W-:Y:S01]  /*1080*/  @!P1 IMAD.IADD R8, R8, 0x1, -R4 ;  /* 0x0000000108089824 */ /* 0x000fe200078e0a04 */
[----:B------:R-:W-:Y:S01]  /*1090*/  ISETP.GE.AND P1, PT, R18, RZ, PT ;  /* 0x000000ff1200720c */ /* 0x000fe20003f26270 */
[----:B------:R-:W-:Y:S01]  /*10a0*/  IMAD R12, R4, R15, R14 ;  /* 0x0000000f040c7224 */ /* 0x000fe200078e020e */
[----:B------:R-:W-:Y:S01]  /*10b0*/  IABS R18, R23 ;  /* 0x0000001700127213 */ /* 0x000fe20000000000 */
[----:B------:R-:W-:Y:S01]  /*10c0*/  @!P5 IMAD.IADD R11, R11, 0x1, -R4 ;  /* 0x000000010b0bd824 */ /* 0x000fe200078e0a04 */
[----:B------:R-:W-:Y:S01]  /*10d0*/  LOP3.LUT R108, R0, 0x1c, RZ, 0xfc, !PT ;  /* 0x0000001c006c7812 */ /* 0x000fe200078efcff */
[----:B------:R-:W-:Y:S01]  /*10e0*/  @!P4 IMAD.MOV R7, RZ, RZ, -R7 ;  /* 0x000000ffff07c224 */ /* 0x000fe200078e0a07 */
[C---:B------:R-:W-:Y:S01]  /*10f0*/  ISETP.GT.U32.AND P4, PT, R4.reuse, R10, PT ;  /* 0x0000000a0400720c */ /* 0x040fe20003f84070 */
[----:B------:R-:W-:Y:S01]  /*1100*/  @!P0 IMAD.MOV R8, RZ, RZ, -R8 ;  /* 0x000000ffff088224 */ /* 0x000fe200078e0a08 */
[C---:B------:R-:W-:Y:S01]  /*1110*/  ISETP.GT.U32.AND P0, PT, R4.reuse, R12, PT ;  /* 0x0000000c0400720c */ /* 0x040fe20003f04070 */
[----:B------:R-:W-:Y:S01]  /*1120*/  IMAD.HI.U32 R14, R5, R17, RZ ;  /* 0x00000011050e7227 */ /* 0x000fe200078e00ff */
[----:B------:R-:W-:-:S02]  /*1130*/  ISETP.GT.U32.AND P5, PT, R4, R11, PT ;  /* 0x0000000b0400720c */ /* 0x000fc40003fa4070 */
[C---:B------:R-:W-:Y:S01]  /*1140*/  LOP3.LUT R109, R0.reuse, 0x1e, RZ, 0xfc, !PT ;  /* 0x0000001e006d7812 */ /* 0x040fe200078efcff */
[----:B------:R-:W-:Y:S01]  /*1150*/  IMAD.MOV R14, RZ, RZ, -R14 ;  /* 0x000000ffff0e7224 */ /* 0x000fe200078e0a0e */
[C---:B------:R-:W-:Y:S01]  /*1160*/  LOP3.LUT R104, R0.reuse, 0x14, RZ, 0xfc, !PT ;  /* 0x0000001400687812 */ /* 0x040fe200078efcff */
[----:B------:R-:W-:Y:S01]  /*1170*/  IMAD.HI.U32 R9, R5, R16, RZ ;  /* 0x0000001005097227 */ /* 0x000fe200078e00ff */
[C---:B------:R-:W-:Y:S02]  /*1180*/  LOP3.LUT R105, R0.reuse, 0x16, RZ, 0xfc, !PT ;  /* 0x0000001600697812 */ /* 0x040fe400078efcff */
[----:B------:R-:W-:Y:S01]  /*1190*/  LOP3.LUT R106, R0, 0x18, RZ, 0xfc, !PT ;  /* 0x00000018006a7812 */ /* 0x000fe200078efcff */
[--C-:B------:R-:W-:Y:S01]  /*11a0*/  @!P4 IMAD.IADD R10, R10, 0x1, -R4.reuse ;  /* 0x000000010a0ac824 */ /* 0x100fe200078e0a04 */
[----:B------:R-:W-:Y:S01]  /*11b0*/  LOP3.LUT R101, R0, 0xe, RZ, 0xfc, !PT ;  /* 0x0000000e00657812 */ /* 0x000fe200078efcff */
[----:B------:R-:W-:Y:S01]  /*11c0*/  IMAD R14, R4, R14, R17 ;  /* 0x0000000e040e7224 */ /* 0x000fe200078e0211 */
[----:B------:R-:W-:Y:S01]  /*11d0*/  IABS R17, R22 ;  /* 0x0000001600117213 */ /* 0x000fe20000000000 */
[--C-:B------:R-:W-:Y:S01]  /*11e0*/  @!P0 IMAD.IADD R12, R12, 0x1, -R4.reuse ;  /* 0x000000010c0c8824 */ /* 0x100fe200078e0a04 */
[C---:B------:R-:W-:Y:S01]  /*11f0*/  ISETP.GT.U32.AND P4, PT, R4.reuse, R10, PT ;  /* 0x0000000a0400720c */ /* 0x040fe20003f84070 */
[----:B------:R-:W-:Y:S01]  /*1200*/  @!P5 IMAD.IADD R11, R11, 0x1, -R4 ;  /* 0x000000010b0bd824 */ /* 0x000fe200078e0a04 */
[C---:B------:R-:W-:Y:S01]  /*1210*/  ISETP.GT.U32.AND P5, PT, R4.reuse, R13, PT ;  /* 0x0000000d0400720c */ /* 0x040fe20003fa4070 */
[----:B------:R-:W-:Y:S01]  /*1220*/  IMAD.MOV R15, RZ, RZ, -R9 ;  /* 0x000000ffff0f7224 */ /* 0x000fe200078e0a09 */
[----:B------:R-:W-:Y:S01]  /*1230*/  ISETP.GT.U32.AND P0, PT, R4, R12, PT ;  /* 0x0000000c0400720c */ /* 0x000fe20003f04070 */
[----:B------:R-:W-:Y:S01]  /*1240*/  IMAD.MOV.U32 R9, RZ, RZ, R11 ;  /* 0x000000ffff097224 */ /* 0x000fe200078e000b */
[C---:B------:R-:W-:Y:S01]  /*1250*/  LOP3.LUT R102, R0.reuse, 0x10, RZ, 0xfc, !PT ;  /* 0x0000001000667812 */ /* 0x040fe200078efcff */
[----:B------:R-:W-:Y:S01]  /*1260*/  IMAD.HI.U32 R11, R5, R17, RZ ;  /* 0x00000011050b7227 */ /* 0x000fe200078e00ff */
[----:B------:R-:W-:-:S02]  /*1270*/  LOP3.LUT R103, R0, 0x12, RZ, 0xfc, !PT ;  /* 0x0000001200677812 */ /* 0x000fc400078efcff */
[C---:B------:R-:W-:Y:S01]  /*1280*/  LOP3.LUT R96, R0.reuse, 0x8, RZ, 0xfc, !PT ;  /* 0x0000000800607812 */ /* 0x040fe200078efcff */
[----:B------:R-:W-:Y:S01]  /*1290*/  IMAD.MOV R11, RZ, RZ, -R11 ;  /* 0x000000ffff0b7224 */ /* 0x000fe200078e0a0b */
[----:B------:R-:W-:Y:S01]  /*12a0*/  LOP3.LUT R98, R0, 0xa, RZ, 0xfc, !PT ;  /* 0x0000000a00627812 */ /* 0x000fe200078efcff */
[----:B------:R-:W-:Y:S01]  /*12b0*/  IMAD R15, R4, R15, R16 ;  /* 0x0000000f040f7224 */ /* 0x000fe200078e0210 */
[----:B------:R-:W-:Y:S01]  /*12c0*/  LOP3.LUT R100, R0, 0xc, RZ, 0xfc, !PT ;  /* 0x0000000c00647812 */ /* 0x000fe200078efcff */
[----:B------:R-:W-:Y:S01]  /*12d0*/  IMAD R17, R4, R11, R17 ;  /* 0x0000000b04117224 */ /* 0x000fe200078e0211 */
[----:B------:R-:W-:Y:S01]  /*12e0*/  LOP3.LUT R88, R0, 0x7a, RZ, 0xfc, !PT ;  /* 0x0000007a00587812 */ /* 0x000fe200078efcff */
[--C-:B------:R-:W-:Y:S01]  /*12f0*/  @!P4 IMAD.IADD R10, R10, 0x1, -R4.reuse ;  /* 0x000000010a0ac824 */ /* 0x100fe200078e0a04 */
[----:B------:R-:W-:Y:S01]  /*1300*/  ISETP.GT.U32.AND P4, PT, R4, R15, PT ;  /* 0x0000000f0400720c */ /* 0x000fe20003f84070 */
[--C-:B------:R-:W-:Y:S01]  /*1310*/  @!P0 IMAD.IADD R12, R12, 0x1, -R4.reuse ;  /* 0x000000010c0c8824 */ /* 0x100fe200078e0a04 */
[----:B------:R-:W-:Y:S01]  /*1320*/  ISETP.GT.U32.AND P0, PT, R4, R17, PT ;  /* 0x000000110400720c */ /* 0x000fe20003f04070 */
[----:B------:R-:W-:Y:S01]  /*1330*/  @!P5 IMAD.IADD R13, R13, 0x1, -R4 ;  /* 0x000000010d0dd824 */ /* 0x000fe200078e0a04 */
[----:B------:R-:W-:Y:S01]  /*1340*/  LOP3.LUT R252, R0, 0x68, RZ, 0xfc, !PT ;  /* 0x0000006800fc7812 */ /* 0x000fe200078efcff */
[----:B------:R-:W-:Y:S01]  /*1350*/  @!P6 IMAD.MOV R10, RZ, RZ, -R10 ;  /* 0x000000ffff0ae224 */ /* 0x000fe200078e0a0a */
[C---:B------:R-:W-:Y:S01]  /*1360*/  ISETP.GT.U32.AND P6, PT, R4.reuse, R14, PT ;  /* 0x0000000e0400720c */ /* 0x040fe20003fc4070 */
[----:B------:R-:W-:Y:S01]  /*1370*/  IMAD.HI.U32 R16, R5, R18, RZ ;  /* 0x0000001205107227 */ /* 0x000fe200078e00ff */
[----:B------:R-:W-:-:S02]  /*1380*/  ISETP.GT.U32.AND P5, PT, R4, R13, PT ;  /* 0x0000000d0400720c */ /* 0x000fc40003fa4070 */
[C---:B------:R-:W-:Y:S01]  /*1390*/  LOP3.LUT R251, R0.reuse, 0x66, RZ, 0xfc, !PT ;  /* 0x0000006600fb7812 */ /* 0x040fe200078efcff */
[----:B------:R-:W-:Y:S01]  /*13a0*/  @!P2 IMAD.MOV R9, RZ, RZ, -R9 ;  /* 0x000000ffff09a224 */ /* 0x000fe200078e0a09 */
[----:B------:R-:W-:Y:S01]  /*13b0*/  ISETP.GE.AND P2, PT, R19, RZ, PT ;  /* 0x000000ff1300720c */ /* 0x000fe20003f46270 */
[--C-:B------:R-:W-:Y:S01]  /*13c0*/  @!P4 IMAD.IADD R15, R15, 0x1, -R4.reuse ;  /* 0x000000010f0fc824 */ /* 0x100fe200078e0a04 */
[C---:B------:R-:W-:Y:S01]  /*13d0*/  LOP3.LUT R250, R0.reuse, 0x64, RZ, 0xfc, !PT ;  /* 0x0000006400fa7812 */ /* 0x040fe200078efcff */
[----:B------:R-:W-:Y:S01]  /*13e0*/  @!P0 IMAD.IADD R17, R17, 0x1, -R4 ;  /* 0x0000000111118824 */ /* 0x000fe200078e0a04 */
[----:B------:R-:W-:Y:S01]  /*13f0*/  LOP3.LUT R249, R0, 0x62, RZ, 0xfc, !PT ;  /* 0x0000006200f97812 */ /* 0x000fe200078efcff */
[----:B------:R-:W-:Y:S01]  /*1400*/  IMAD.MOV R19, RZ, RZ, -R16 ;  /* 0x000000ffff137224 */ /* 0x000fe200078e0a10 */
[----:B------:R-:W-:Y:S01]  /*1410*/  ISETP.GT.U32.AND P4, PT, R4, R15, PT ;  /* 0x0000000f0400720c */ /* 0x000fe20003f84070 */
[--C-:B------:R-:W-:Y:S01]  /*1420*/  @!P6 IMAD.IADD R14, R14, 0x1, -R4.reuse ;  /* 0x000000010e0ee824 */ /* 0x100fe200078e0a04 */
[----:B------:R-:W-:Y:S01]  /*1430*/  ISETP.GT.U32.AND P0, PT, R4, R17, PT ;  /* 0x000000110400720c */ /* 0x000fe20003f04070 */
[----:B------:R-:W-:Y:S01]  /*1440*/  @!P5 IMAD.IADD R13, R13, 0x1, -R4 ;  /* 0x000000010d0dd824 */ /* 0x000fe200078e0a04 */
[----:B------:R-:W-:Y:S01]  /*1450*/  ISETP.GE.AND P6, PT, R22, RZ, PT ;  /* 0x000000ff1600720c */ /* 0x000fe20003fc6270 */
[----:B------:R-:W-:Y:S01]  /*1460*/  IMAD R16, R4, R19, R18 ;  /* 0x0000001304107224 */ /* 0x000fe200078e0212 */
[----:B------:R-:W-:Y:S01]  /*1470*/  ISETP.GE.AND P5, PT, R21, RZ, PT ;  /* 0x000000ff1500720c */ /* 0x000fe20003fa6270 */
[----:B------:R-:W-:Y:S01]  /*1480*/  VIADD R18, R2, 0x33 ;  /* 0x0000003302127836 */ /* 0x000fe20000000000 */
[----:B------:R-:W-:Y:S01]  /*1490*/  MOV R11, R13 ;  /* 0x0000000d000b7202 */ /* 0x000fe20000000f00 */
[----:B------:R-:W-:Y:S01]  /*14a0*/  IMAD.HI.U32 R13, R5, R20, RZ ;  /* 0x00000014050d7227 */ /* 0x000fe200078e00ff */
[----:B------:R-:W-:-:S02]  /*14b0*/  LOP3.LUT R248, R0, 0x60, RZ, 0xfc, !PT ;  /* 0x0000006000f87812 */ /* 0x000fc400078efcff */
[----:B------:R-:W-:Y:S01]  /*14c0*/  LOP3.LUT R247, R0, 0x5e, RZ, 0xfc, !PT ;  /* 0x0000005e00f77812 */ /* 0x000fe200078efcff */
[----:B------:R-:W-:Y:S01]  /*14d0*/  @!P3 IMAD.MOV R11, RZ, RZ, -R11 ;  /* 0x000000ffff0bb224 */ /* 0x000fe200078e0a0b */
[----:B------:R-:W-:Y:S01]  /*14e0*/  ISETP.GT.U32.AND P3, PT, R4, R14, PT ;  /* 0x0000000e0400720c */ /* 0x000fe20003f64070 */
[----:B------:R-:W-:Y:S01]  /*14f0*/  IMAD.MOV R13, RZ, RZ, -R13 ;  /* 0x000000ffff0d7224 */ /* 0x000fe200078e0a0d */
[----:B------:R-:W-:Y:S01]  /*1500*/  @!P0 IADD3 R17, R17, -R4, RZ ;  /* 0x8000000411118210 */ /* 0x000fe20007ffe0ff */
[----:B------:R-:W-:Y:S01]  /*1510*/  @!P4 IMAD.IADD R15, R15, 0x1, -R4 ;  /* 0x000000010f0fc824 */ /* 0x000fe200078e0a04 */
[----:B------:R-:W-:Y:S01]  /*1520*/  ISETP.GE.AND P4, PT, R24, RZ, PT ;  /* 0x000000ff1800720c */ /* 0x000fe20003f86270 */
[----:B------:R-:W-:Y:S01]  /*1530*/  IMAD R19, R4, R13, R20 ;  /* 0x0000000d04137224 */ /* 0x000fe200078e0214 */
[----:B------:R-:W-:Y:S01]  /*1540*/  IABS R24, R27 ;  /* 0x0000001b00187213 */ /* 0x000fe20000000000 */
[----:B------:R-:W-:Y:S01]  /*1550*/  IMAD.MOV.U32 R13, RZ, RZ, R15 ;  /* 0x000000ffff0d7224 */ /* 0x000fe200078e000f */
[C---:B------:R-:W-:Y:S01]  /*1560*/  LOP3.LUT R90, R0.reuse, 0x2, RZ, 0xfc, !PT ;  /* 0x00000002005a7812 */ /* 0x040fe200078efcff */
[----:B------:R-:W-:Y:S01]  /*1570*/  IMAD.MOV.U32 R15, RZ, RZ, R17 ;  /* 0x000000ffff0f7224 */ /* 0x000fe200078e0011 */
[----:B------:R-:W-:Y:S01]  /*1580*/  LOP3.LUT R92, R0, 0x4, RZ, 0xfc, !PT ;  /* 0x00000004005c7812 */ /* 0x000fe200078efcff */
[----:B------:R-:W-:Y:S01]  /*1590*/  @!P2 IMAD.MOV R13, RZ, RZ, -R13 ;  /* 0x000000ffff0da224 */ /* 0x000fe200078e0a0d */
[----:B------:R-:W-:Y:S01]  /*15a0*/  ISETP.GE.AND P2, PT, R18, RZ, PT ;  /* 0x000000ff1200720c */ /* 0x000fe20003f46270 */
[----:B------:R-:W-:Y:S01]  /*15b0*/  @!P6 IMAD.MOV R15, RZ, RZ, -R15 ;  /* 0x000000ffff0fe224 */ /* 0x000fe200078e0a0f */
[----:B------:R-:W-:Y:S01]  /*15c0*/  ISETP.GT.U32.AND P6, PT, R4, R19, PT ;  /* 0x000000130400720c */ /* 0x000fe20003fc4070 */
[----:B------:R-:W-:Y:S01]  /*15d0*/  VIADD R20, R2, 0x32 ;  /* 0x0000003202147836 */ /* 0x000fe20000000000 */
[----:B------:R-:W-:Y:S01]  /*15e0*/  IABS R18, R18 ;  /* 0x0000001200127213 */ /* 0x000fe20000000000 */
[----:B------:R-:W-:Y:S01]  /*15f0*/  @!P3 IMAD.IADD R14, R14, 0x1, -R4 ;  /* 0x000000010e0eb824 */ /* 0x000fe200078e0a04 */
[----:B------:R-:W-:Y:S01]  /*1600*/  ISETP.GT.U32.AND P3, PT, R4, R16, PT ;  /* 0x000000100400720c */ /* 0x000fe20003f64070 */
[----:B------:R-:W-:Y:S01]  /*1610*/  VIADD R21, R2, 0x31 ;  /* 0x0000003102157836 */ /* 0x000fe20000000000 */
[----:B------:R-:W-:Y:S01]  /*1620*/  LOP3.LUT R94, R0, 0x6, RZ, 0xfc, !PT ;  /* 0x00000006005e7812 */ /* 0x000fe200078efcff */
[----:B------:R-:W-:Y:S01]  /*1630*/  @!P5 IMAD.MOV R14, RZ, RZ, -R14 ;  /* 0x000000ffff0ed224 */ /* 0x000fe200078e0a0e */
[----:B------:R-:W-:Y:S01]  /*1640*/  ISETP.GE.AND P5, PT, R20, RZ, PT ;  /* 0x000000ff1400720c */ /* 0x000fe20003fa6270 */
[----:B------:R-:W-:Y:S01]  /*1650*/  IMAD.HI.U32 R17, R5, R18, RZ ;  /* 0x0000001205117227 */ /* 0x000fe200078e00ff */
[----:B------:R-:W-:-:S02]  /*1660*/  IABS R20, R20 ;  /* 0x0000001400147213 */ /* 0x000fc40000000000 */
[----:B------:R-:W-:Y:S01]  /*1670*/  ISETP.GE.AND P0, PT, R21, RZ, PT ;  /* 0x000000ff1500720c */ /* 0x000fe20003f06270 */
[----:B------:R-:W-:Y:S01]  /*1680*/  @!P1 IMAD.MOV R12, RZ, RZ, -R12 ;  /* 0x000000ffff0c9224 */ /* 0x000fe200078e0a0c */
[----:B------:R-:W-:Y:S01]  /*1690*/  ISETP.GE.AND P1, PT, R23, RZ, PT ;  /* 0x000000ff1700720c */ /* 0x000fe20003f26270 */
[----:B------:R-:W-:Y:S01]  /*16a0*/  IMAD.MOV R17, RZ, RZ, -R17 ;  /* 0x000000ffff117224 */ /* 0x000fe200078e0a11 */
[----:B------:R-:W-:Y:S01]  /*16b0*/  IABS R23, R21 ;  /* 0x0000001500177213 */ /* 0x000fe20000000000 */
[----:B------:R-:W-:Y:S02]  /*16c0*/  @!P6 IMAD.IADD R19, R19, 0x1, -R4 ;  /* 0x000000011313e824 */ /* 0x000fe400078e0a04 */
[----:B------:R-:W-:Y:S02]  /*16d0*/  IMAD.MOV.U32 R21, RZ, RZ, R20 ;  /* 0x000000ffff157224 */ /* 0x000fe400078e0014 */
[C---:B------:R-:W-:Y:S01]  /*16e0*/  IMAD R18, R4.reuse, R17, R18 ;  /* 0x0000001104127224 */ /* 0x040fe200078e0212 */
[----:B------:R-:W-:Y:S01]  /*16f0*/  ISETP.GT.U32.AND P6, PT, R4, R19, PT ;  /* 0x000000130400720c */ /* 0x000fe20003fc4070 */
[----:B------:R-:W-:-:S04]  /*1700*/  IMAD.HI.U32 R17, R5, R21, RZ ;  /* 0x0000001505117227 */ /* 0x000fc800078e00ff */
[----:B------:R-:W-:Y:S02]  /*1710*/  IMAD.MOV R22, RZ, RZ, -R17 ;  /* 0x000000ffff167224 */ /* 0x000fe400078e0a11 */
[----:B------:R-:W-:-:S04]  /*1720*/  IMAD.HI.U32 R17, R5, R24, RZ ;  /* 0x0000001805117227 */ /* 0x000fc800078e00ff */
[----:B------:R-:W-:-:S04]  /*1730*/  IMAD.HI.U32 R20, R5, R23, RZ ;  /* 0x0000001705147227 */ /* 0x000fc800078e00ff */
[----:B------:R-:W-:Y:S01]  /*1740*/  IMAD R21, R4, R22, R21 ;  /* 0x0000001604157224 */ /* 0x000fe200078e0215 */
[----:B------:R-:W-:Y:S01]  /*1750*/  IABS R22, R30 ;  /* 0x0000001e00167213 */ /* 0x000fe20000000000 */
[----:B------:R-:W-:Y:S02]  /*1760*/  IMAD.MOV R25, RZ, RZ, -R17 ;  /* 0x000000ffff197224 */ /* 0x000fe400078e0a11 */
[----:B------:R-:W-:Y:S02]  /*1770*/  @!P3 IMAD.IADD R16, R16, 0x1, -R4 ;  /* 0x000000011010b824 */ /* 0x000fe400078e0a04 */
[----:B------:R-:W-:-:S03]  /*1780*/  IMAD.HI.U32 R17, R5, R26, RZ ;  /* 0x0000001a05117227 */ /* 0x000fc600078e00ff */
[C---:B------:R-:W-:Y:S01]  /*1790*/  ISETP.GT.U32.AND P3, PT, R4.reuse, R16, PT ;  /* 0x000000100400720c */ /* 0x040fe20003f64070 */
[----:B------:R-:W-:Y:S02]  /*17a0*/  IMAD.MOV R20, RZ, RZ, -R20 ;  /* 0x000000ffff147224 */ /* 0x000fe400078e0a14 */
[----:B------:R-:W-:Y:S01]  /*17b0*/  @!P6 IMAD.IADD R19, R19, 0x1, -R4 ;  /* 0x000000011313e824 */ /* 0x000fe200078e0a04 */
[C---:B------:R-:W-:Y:S01]  /*17c0*/  ISETP.GT.U32.AND P6, PT, R4.reuse, R21, PT ;  /* 0x000000150400720c */ /* 0x040fe20003fc4070 */
[----:B------:R-:W-:Y:S02]  /*17d0*/  IMAD.MOV R17, RZ, RZ, -R17 ;  /* 0x000000ffff117224 */ /* 0x000fe400078e0a11 */
[C---:B------:R-:W-:Y:S02]  /*17e0*/  IMAD R20, R4.reuse, R20, R23 ;  /* 0x0000001404147224 */ /* 0x040fe400078e0217 */
[----:B------:R-:W-:Y:S02]  /*17f0*/  IMAD R23, R4, R25, R24 ;  /* 0x0000001904177224 */ /* 0x000fe400078e0218 */
[----:B------:R-:W-:-:S02]  /*1800*/  IMAD.MOV.U32 R25, RZ, RZ, R22 ;  /* 0x000000ffff197224 */ /* 0x000fc400078e0016 */
[C---:B------:R-:W-:Y:S02]  /*1810*/  IMAD R22, R4.reuse, R17, R26 ;  /* 0x0000001104167224 */ /* 0x040fe400078e021a */
[----:B------:R-:W-:Y:S01]  /*1820*/  IMAD.MOV.U32 R17, RZ, RZ, R19 ;  /* 0x000000ffff117224 */ /* 0x000fe200078e0013 */
[----:B------:R-:W-:Y:S01]  /*1830*/  IABS R19, R31 ;  /* 0x0000001f00137213 */ /* 0x000fe20000000000 */
[--C-:B------:R-:W-:Y:S01]  /*1840*/  @!P6 IMAD.IADD R21, R21, 0x1, -R4.reuse ;  /* 0x000000011515e824 */ /* 0x100fe200078e0a04 */
[C---:B------:R-:W-:Y:S01]  /*1850*/  ISETP.GT.U32.AND P6, PT, R4.reuse, R22, PT ;  /* 0x000000160400720c */ /* 0x040fe20003fc4070 */
[----:B------:R-:W-:Y:S01]  /*1860*/  @!P4 IMAD.MOV R17, RZ, RZ, -R17 ;  /* 0x000000ffff11c224 */ /* 0x000fe200078e0a11 */
[----:B------:R-:W-:Y:S01]  /*1870*/  ISETP.GT.U32.AND P4, PT, R4, R23, PT ;  /* 0x000000170400720c */ /* 0x000fe20003f84070 */
[----:B------:R-:W-:Y:S01]  /*1880*/  @!P3 IMAD.IADD R16, R16, 0x1, -R4 ;  /* 0x000000011010b824 */ /* 0x000fe200078e0a04 */
[----:B------:R-:W-:Y:S01]  /*1890*/  ISETP.GT.U32.AND P3, PT, R4, R18, PT ;  /* 0x000000120400720c */ /* 0x000fe20003f64070 */
[----:B------:R-:W-:-:S04]  /*18a0*/  IMAD.HI.U32 R24, R5, R25, RZ ;  /* 0x0000001905187227 */ /* 0x000fc800078e00ff */
[----:B------:R-:W-:Y:S01]  /*18b0*/  @!P1 IMAD.MOV R16, RZ, RZ, -R16 ;  /* 0x000000ffff109224 */ /* 0x000fe200078e0a10 */
[----:B------:R-:W-:Y:S01]  /*18c0*/  ISETP.GT.U32.AND P1, PT, R4, R20, PT ;  /* 0x000000140400720c */ /* 0x000fe20003f24070 */
[----:B------:R-:W-:Y:S02]  /*18d0*/  IMAD.MOV R24, RZ, RZ, -R24 ;  /* 0x000000ffff187224 */ /* 0x000fe400078e0a18 */
[--C-:B------:R-:W-:Y:S02]  /*18e0*/  @!P6 IMAD.IADD R22, R22, 0x1, -R4.reuse ;  /* 0x000000011616e824 */ /* 0x100fe400078e0a04 */
[--C-:B------:R-:W-:Y:S02]  /*18f0*/  @!P4 IMAD.IADD R23, R23, 0x1, -R4.reuse ;  /* 0x000000011717c824 */ /* 0x100fe400078e0a04 */
[C---:B------:R-:W-:Y:S02]  /*1900*/  IMAD R25, R4.reuse, R24, R25 ;  /* 0x0000001804197224 */ /* 0x040fe400078e0219 */
[----:B------:R-:W-:Y:S01]  /*1910*/  IMAD.MOV.U32 R24, RZ, RZ, R19 ;  /* 0x000000ffff187224 */ /* 0x000fe200078e0013 */
[----:B------:R-:W-:Y:S01]  /*1920*/  ISETP.GT.U32.AND P6, PT, R4, R23, PT ;  /* 0x000000170400720c */ /* 0x000fe20003fc4070 */
[----:B------:R-:W-:-:S02]  /*1930*/  @!P3 IMAD.IADD R18, R18, 0x1, -R4 ;  /* 0x000000011212b824 */ /* 0x000fc400078e0a04 */
[----:B------:R-:W-:-:S03]  /*1940*/  IMAD.HI.U32 R19, R5, R24, RZ ;  /* 0x0000001805137227 */ /* 0x000fc600078e00ff */
[----:B------:R-:W-:Y:S01]  /*1950*/  ISETP.GT.U32.AND P3, PT, R4, R18, PT ;  /* 0x000000120400720c */ /* 0x000fe20003f64070 */
[----:B------:R-:W-:Y:S02]  /*1960*/  IMAD.MOV R19, RZ, RZ, -R19 ;  /* 0x000000ffff137224 */ /* 0x000fe400078e0a13 */
[----:B------:R-:W-:Y:S01]  /*1970*/  @!P1 IMAD.IADD R20, R20, 0x1, -R4 ;  /* 0x0000000114149824 */ /* 0x000fe200078e0a04 */
[C---:B------:R-:W-:Y:S01]  /*1980*/  ISETP.GT.U32.AND P1, PT, R4.reuse, R21, PT ;  /* 0x000000150400720c */ /* 0x040fe20003f24070 */
[C---:B------:R-:W-:Y:S02]  /*1990*/  IMAD R24, R4.reuse, R19, R24 ;  /* 0x0000001304187224 */ /* 0x040fe400078e0218 */
[----:B------:R-:W-:Y:S01]  /*19a0*/  @!P6 IADD3 R23, R23, -R4, RZ ;  /* 0x800000041717e210 */ /* 0x000fe20007ffe0ff */
[----:B------:R-:W-:Y:S01]  /*19b0*/  IMAD.HI.U32 R26, R5, R28, RZ ;  /* 0x0000001c051a7227 */ /* 0x000fe200078e00ff */
[C---:B------:R-:W-:Y:S02]  /*19c0*/  ISETP.GT.U32.AND P4, PT, R4.reuse, R20, PT ;  /* 0x000000140400720c */ /* 0x040fe40003f84070 */
[----:B------:R-:W-:Y:S01]  /*19d0*/  ISETP.GT.U32.AND P6, PT, R4, R24, PT ;  /* 0x000000180400720c */ /* 0x000fe20003fc4070 */
[----:B------:R-:W-:-:S02]  /*19e0*/  VIADD R64, R2, 0x1 ;  /* 0x0000000102407836 */ /* 0x000fc40000000000 */
[--C-:B------:R-:W-:Y:S01]  /*19f0*/  @!P3 IMAD.IADD R18, R18, 0x1, -R4.reuse ;  /* 0x000000011212b824 */ /* 0x100fe200078e0a04 */
[----:B------:R-:W-:Y:S01]  /*1a00*/  ISETP.GE.AND P3, PT, R27, RZ, PT ;  /* 0x000000ff1b00720c */ /* 0x000fe20003f66270 */
[----:B------:R-:W-:Y:S01]  /*1a10*/  IMAD R3, R3, UR4, RZ ;  /* 0x0000000403037c24 */ /* 0x000fe2000f8e02ff */
[----:B------:R-:W-:Y:S01]  /*1a20*/  IABS R27, R32 ;  /* 0x00000020001b7213 */ /* 0x000fe20000000000 */
[----:B------:R-:W-:Y:S01]  /*1a30*/  @!P1 IMAD.IADD R21, R21, 0x1, -R4 ;  /* 0x0000000115159824 */ /* 0x000fe200078e0a04 */
[C---:B------:R-:W-:Y:S01]  /*1a40*/  ISETP.GT.U32.AND P1, PT, R4.reuse, R25, PT ;  /* 0x000000190400720c */ /* 0x040fe20003f24070 */
[----:B------:R-:W-:Y:S01]  /*1a50*/  @!P2 IMAD.MOV R18, RZ, RZ, -R18 ;  /* 0x000000ffff12a224 */ /* 0x000fe200078e0a12 */
[----:B------:R-:W-:Y:S01]  /*1a60*/  ISETP.GT.U32.AND P2, PT, R4, R22, PT ;  /* 0x000000160400720c */ /* 0x000fe20003f44070 */
[--C-:B------:R-:W-:Y:S01]  /*1a70*/  @!P4 IMAD.IADD R20, R20, 0x1, -R4.reuse ;  /* 0x000000011414c824 */ /* 0x100fe200078e0a04 */
[----:B------:R-:W-:Y:S01]  /*1a80*/  ISETP.GE.AND P4, PT, R29, RZ, PT ;  /* 0x000000ff1d00720c */ /* 0x000fe20003f86270 */
[----:B------:R-:W-:Y:S01]  /*1a90*/  @!P6 IMAD.IADD R24, R24, 0x1, -R4 ;  /* 0x000000011818e824 */ /* 0x000fe200078e0a04 */
[----:B------:R-:W-:Y:S01]  /*1aa0*/  IABS R97, R64 ;  /* 0x0000004000617213 */ /* 0x000fe20000000000 */
[----:B------:R-:W-:Y:S01]  /*1ab0*/  IMAD.HI.U32 R19, R5, R27, RZ ;  /* 0x0000001b05137227 */ /* 0x000fe200078e00ff */
[----:B------:R-:W-:-:S03]  /*1ac0*/  UMOV UR4, URZ ;  /* 0x0000003f00047c82 */ /* 0x000fc60008000000 */
[----:B------:R-:W-:Y:S01]  /*1ad0*/  @!P0 IMAD.MOV R20, RZ, RZ, -R20 ;  /* 0x000000ffff148224 */ /* 0x000fe200078e0a14 */
[----:B------:R-:W-:Y:S01]  /*1ae0*/  ISETP.GT.U32.AND P0, PT, R4, R24, PT ;  /* 0x000000180400720c */ /* 0x000fe20003f04070 */
[--C-:B------:R-:W-:Y:S01]  /*1af0*/  @!P1 IMAD.IADD R25, R25, 0x1, -R4.reuse ;  /* 0x0000000119199824 */ /* 0x100fe200078e0a04 */
[----:B------:R-:W-:Y:S01]  /*1b00*/  ISETP.GE.AND P1, PT, R31, RZ, PT ;  /* 0x000000ff1f00720c */ /* 0x000fe20003f26270 */
[----:B------:R-:W-:Y:S02]  /*1b10*/  IMAD.MOV R19, RZ, RZ, -R19 ;  /* 0x000000ffff137224 */ /* 0x000fe400078e0a13 */
[----:B------:R-:W-:Y:S01]  /*1b20*/  @!P2 IMAD.IADD R22, R22, 0x1, -R4 ;  /* 0x000000011616a824 */ /* 0x000fe200078e0a04 */
[----:B------:R-:W-:Y:S01]  /*1b30*/  ISETP.GE.AND P2, PT, R30, RZ, PT ;  /* 0x000000ff1e00720c */ /* 0x000fe20003f46270 */
[----:B------:R-:W-:Y:S01]  /*1b40*/  IMAD.MOV R29, RZ, RZ, -R26 ;  /* 0x000000ffff1d7224 */ /* 0x000fe200078e0a1a */
[----:B------:R-:W-:Y:S01]  /*1b50*/  IABS R30, R34 ;  /* 0x00000022001e7213 */ /* 0x000fe20000000000 */
[----:B------:R-:W-:Y:S01]  /*1b60*/  VIADD R31, R2, 0x2a ;  /* 0x0000002a021f7836 */ /* 0x000fe20000000000 */
[C---:B------:R-:W-:Y:S01]  /*1b70*/  ISETP.GT.U32.AND P6, PT, R4.reuse, R25, PT ;  /* 0x000000190400720c */ /* 0x040fe20003fc4070 */
[----:B------:R-:W-:-:S02]  /*1b80*/  IMAD R27, R4, R19, R27 ;  /* 0x00000013041b7224 */ /* 0x000fc400078e021b */
[----:B------:R-:W-:Y:S01]  /*1b90*/  IMAD R26, R4, R29, R28 ;  /* 0x0000001d041a7224 */ /* 0x000fe200078e021c */
[----:B------:R-:W-:Y:S01]  /*1ba0*/  IABS R29, R31 ;  /* 0x0000001f001d7213 */ /* 0x000fe20000000000 */
[----:B------:R-:W-:Y:S02]  /*1bb0*/  IMAD.MOV.U32 R19, RZ, RZ, R21 ;  /* 0x000000ffff137224 */ /* 0x000fe400078e0015 */
[----:B------:R-:W-:-:S04]  /*1bc0*/  IMAD.HI.U32 R28, R5, R30, RZ ;  /* 0x0000001e051c7227 */ /* 0x000fc800078e00ff */
[----:B------:R-:W-:Y:S01]  /*1bd0*/  @!P5 IMAD.MOV R19, RZ, RZ, -R19 ;  /* 0x000000ffff13d224 */ /* 0x000fe200078e0a13 */
[C---:B------:R-:W-:Y:S01]  /*1be0*/  ISETP.GT.U32.AND P5, PT, R4.reuse, R27, PT ;  /* 0x0000001b0400720c */ /* 0x040fe20003fa4070 */
[----:B------:R-:W-:Y:S01]  /*1bf0*/  @!P4 IMAD.MOV R22, RZ, RZ, -R22 ;  /* 0x000000ffff16c224 */ /* 0x000fe200078e0a16 */
[----:B------:R-:W-:Y:S01]  /*1c00*/  ISETP.GT.U32.AND P4, PT, R4, R26, PT ;  /* 0x0000001a0400720c */ /* 0x000fe20003f84070 */
[----:B------:R-:W-:Y:S01]  /*1c10*/  @!P0 IMAD.IADD R24, R24, 0x1, -R4 ;  /* 0x0000000118188824 */ /* 0x000fe200078e0a04 */
[----:B------:R-:W-:Y:S01]  /*1c20*/  ISETP.GE.AND P0, PT, R31, RZ, PT ;  /* 0x000000ff1f00720c */ /* 0x000fe20003f06270 */
[----:B------:R-:W-:Y:S02]  /*1c30*/  IMAD.MOV.U32 R21, RZ, RZ, R23 ;  /* 0x000000ffff157224 */ /* 0x000fe400078e0017 */
[----:B------:R-:W-:-:S04]  /*1c40*/  IMAD.HI.U32 R23, R5, R29, RZ ;  /* 0x0000001d05177227 */ /* 0x000fc800078e00ff */
[----:B------:R-:W-:Y:S02]  /*1c50*/  IMAD.MOV R31, RZ, RZ, -R28 ;  /* 0x000000ffff1f7224 */ /* 0x000fe400078e0a1c */
[----:B------:R-:W-:Y:S02]  /*1c60*/  IMAD.MOV R23, RZ, RZ, -R23 ;  /* 0x000000ffff177224 */ /* 0x000fe400078e0a17 */
[C---:B------:R-:W-:Y:S02]  /*1c70*/  IMAD R28, R4.reuse, R31, R30 ;  /* 0x0000001f041c7224 */ /* 0x040fe400078e021e */
[----:B------:R-:W-:Y:S01]  /*1c80*/  @!P6 IMAD.IADD R25, R25, 0x1, -R4 ;  /* 0x000000011919e824 */ /* 0x000fe200078e0a04 */
[----:B------:R-:W-:Y:S01]  /*1c90*/  ISETP.GE.AND P6, PT, R33, RZ, PT ;  /* 0x000000ff2100720c */ /* 0x000fe20003fc6270 */
[----:B------:R-:W-:Y:S01]  /*1ca0*/  IMAD R29, R4, R23, R29 ;  /* 0x00000017041d7224 */ /* 0x000fe200078e021d */
[----:B------:R-:W-:Y:S01]  /*1cb0*/  IADD3 R33, R2, 0x28, RZ ;  /* 0x0000002802217810 */ /* 0x000fe20007ffe0ff */
[----:B------:R-:W-:Y:S01]  /*1cc0*/  @!P1 IMAD.MOV R24, RZ, RZ, -R24 ;  /* 0x000000ffff189224 */ /* 0x000fe200078e0a18 */
[----:B------:R-:W-:Y:S01]  /*1cd0*/  ISETP.GT.U32.AND P1, PT, R4, R28, PT ;  /* 0x0000001c0400720c */ /* 0x000fe20003f24070 */
[----:B------:R-:W-:-:S02]  /*1ce0*/  IMAD.MOV.U32 R23, RZ, RZ, R25 ;  /* 0x000000ffff177224 */ /* 0x000fc400078e0019 */
[--C-:B------:R-:W-:Y:S02]  /*1cf0*/  @!P5 IMAD.IADD R27, R27, 0x1, -R4.reuse ;  /* 0x000000011b1bd824 */ /* 0x100fe400078e0a04 */
[--C-:B------:R-:W-:Y:S02]  /*1d00*/  @!P4 IMAD.IADD R26, R26, 0x1, -R4.reuse ;  /* 0x000000011a1ac824 */ /* 0x100fe400078e0a04 */
[----:B------:R-:W-:Y:S01]  /*1d10*/  @!P3 IMAD.MOV R21, RZ, RZ, -R21 ;  /* 0x000000ffff15b224 */ /* 0x000fe200078e0a15 */
[----:B------:R-:W-:Y:S01]  /*1d20*/  ISETP.GE.AND P3, PT, R32, RZ, PT ;  /* 0x000000ff2000720c */ /* 0x000fe20003f66270 */
[----:B------:R-:W-:Y:S01]  /*1d30*/  @!P2 IMAD.MOV R23, RZ, RZ, -R23 ;  /* 0x000000ffff17a224 */ /* 0x000fe200078e0a17 */
[----:B------:R-:W-:Y:S01]  /*1d40*/  ISETP.GT.U32.AND P2, PT, R4, R29, PT ;  /* 0x0000001d0400720c */ /* 0x000fe20003f44070 */
[----:B------:R-:W-:Y:S01]  /*1d50*/  IMAD R78, R78, UR40, RZ ;  /* 0x000000284e4e7c24 */ /* 0x000fe2000f8e02ff */
[----:B------:R-:W-:Y:S01]  /*1d60*/  IABS R32, R33 ;  /* 0x0000002100207213 */ /* 0x000fe20000000000 */
[----:B------:R-:W-:Y:S01]  /*1d70*/  @!P1 IMAD.IADD R28, R28, 0x1, -R4 ;  /* 0x000000011c1c9824 */ /* 0x000fe200078e0a04 */
[----:B------:R-:W-:Y:S01]  /*1d80*/  ISETP.GT.U32.AND P5, PT, R4, R27, PT ;  /* 0x0000001b0400720c */ /* 0x000fe20003fa4070 */
[----:B------:R-:W-:Y:S01]  /*1d90*/  IMAD R78, R146, UR40, RZ ;  /* 0x00000028924e7c24 */ /* 0x000fe2000f8e02ff */
[C---:B------:R-:W-:Y:S01]  /*1da0*/  ISETP.GT.U32.AND P4, PT, R4.reuse, R26, PT ;  /* 0x0000001a0400720c */ /* 0x040fe20003f84070 */
[----:B------:R-:W-:Y:S01]  /*1db0*/  IMAD.MOV.U32 R31, RZ, RZ, R32 ;  /* 0x000000ffff1f7224 */ /* 0x000fe200078e0020 */
[----:B------:R-:W-:Y:S01]  /*1dc0*/  IABS R32, R35 ;  /* 0x0000002300207213 */ /* 0x000fe20000000000 */
[----:B------:R-:W-:Y:S01]  /*1dd0*/  IMAD R78, R143, UR40, RZ ;  /* 0x000000288f4e7c24 */ /* 0x000fe2000f8e02ff */
[----:B------:R-:W-:Y:S01]  /*1de0*/  ISETP.GT.U32.AND P1, PT, R4, R28, PT ;  /* 0x0000001c0400720c */ /* 0x000fe20003f24070 */
[----:B------:R-:W-:-:S04]  /*1df0*/  IMAD.HI.U32 R25, R5, R31, RZ ;  /* 0x0000001f05197227 */ /* 0x000fc800078e00ff */
[----:B------:R-:W-:-:S04]  /*1e00*/  IMAD.HI.U32 R30, R5, R32, RZ ;  /* 0x00000020051e7227 */ /* 0x000fc800078e00ff */
[--C-:B------:R-:W-:Y:S02]  /*1e10*/  @!P2 IMAD.IADD R29, R29, 0x1, -R4.reuse ;  /* 0x000000011d1da824 */ /* 0x100fe400078e0a04 */
[----:B------:R-:W-:Y:S02]  /*1e20*/  IMAD.MOV R25, RZ, RZ, -R25 ;  /* 0x000000ffff197224 */ /* 0x000fe400078e0a19 */
[--C-:B------:R-:W-:Y:S01]  /*1e30*/  @!P5 IMAD.IADD R27, R27, 0x1, -R4.reuse ;  /* 0x000000011b1bd824 */ /* 0x100fe200078e0a04 */
[----:B------:R-:W-:Y:S01]  /*1e40*/  ISETP.GT.U32.AND P2, PT, R4, R29, PT ;  /* 0x0000001d0400720c */ /* 0x000fe20003f44070 */
[--C-:B------:R-:W-:Y:S01]  /*1e50*/  @!P4 IMAD.IADD R26, R26, 0x1, -R4.reuse ;  /* 0x000000011a1ac824 */ /* 0x100fe200078e0a04 */
[----:B------:R-:W-:Y:S01]  /*1e60*/  ISETP.GE.AND P4, PT, R33, RZ, PT ;  /* 0x000000ff2100720c */ /* 0x000fe20003f86270 */
[----:B------:R-:W-:Y:S01]  /*1e70*/  IMAD R31, R4, R25, R31 ;  /* 0x00000019041f7224 */ /* 0x000fe200078e021f */
[----:B------:R-:W-:Y:S01]  /*1e80*/  IADD3 R33, -R30, RZ, RZ ;  /* 0x000000ff1e217210 */ /* 0x000fe20007ffe1ff */
[----:B------:R-:W-:Y:S01]  /*1e90*/  IMAD.MOV.U32 R25, RZ, RZ, R27 ;  /* 0x000000ffff197224 */ /* 0x000fe200078e001b */
[----:B------:R-:W-:Y:S01]  /*1ea0*/  ISETP.GE.AND P5, PT, R34, RZ, PT ;  /* 0x000000ff2200720c */ /* 0x000fe20003fa6270 */
[----:B------:R-:W-:Y:S01]  /*1eb0*/  @!P1 IMAD.IADD R28, R28, 0x1, -R4 ;  /* 0x000000011c1c9824 */ /* 0x000fe200078e0a04 */
[----:B------:R-:W-:Y:S01]  /*1ec0*/  IABS R34, R36 ;  /* 0x0000002400227213 */ /* 0x000fe20000000000 */
[----:B------:R-:W-:-:S02]  /*1ed0*/  IMAD R30, R4, R33, R32 ;  /* 0x00000021041e7224 */ /* 0x000fc400078e0220 */
[----:B------:R-:W-:Y:S01]  /*1ee0*/  @!P3 IMAD.MOV R25, RZ, RZ, -R25 ;  /* 0x000000ffff19b224 */ /* 0x000fe200078e0a19 */
[C---:B------:R-:W-:Y:S01]  /*1ef0*/  ISETP.GT.U32.AND P3, PT, R4.reuse, R31, PT ;  /* 0x0000001f0400720c */ /* 0x040fe20003f64070 */
[----:B------:R-:W-:Y:S01]  /*1f00*/  IMAD.HI.U32 R27, R5, R34, RZ ;  /* 0x00000022051b7227 */ /* 0x000fe200078e00ff */
[----:B------:R-:W-:-:S03]  /*1f10*/  ISETP.GT.U32.AND P1, PT, R4, R30, PT ;  /* 0x0000001e0400720c */ /* 0x000fc60003f24070 */
[----:B------:R-:W-:Y:S02]  /*1f20*/  IMAD.MOV R27, RZ, RZ, -R27 ;  /* 0x000000ffff1b7224 */ /* 0x000fe400078e0a1b */
[----:B------:R-:W-:Y:S01]  /*1f30*/  @!P2 IMAD.IADD R29, R29, 0x1, -R4 ;  /* 0x000000011d1da824 */ /* 0x000fe200078e0a04 */
[----:B------:R-:W-:Y:S01]  /*1f40*/  ISETP.GE.AND P2, PT, R36, RZ, PT ;  /* 0x000000ff2400720c */ /* 0x000fe20003f46270 */
[----:B------:R-:W-:Y:S02]  /*1f50*/  IMAD R33, R4, R27, R34 ;  /* 0x0000001b04217224 */ /* 0x000fe400078e0222 */
[----:B------:R-:W-:Y:S02]  /*1f60*/  VIADD R32, R2, 0x25 ;  /* 0x0000002502207836 */ /* 0x000fe40000000000 */
[----:B------:R-:W-:Y:S02]  /*1f70*/  IMAD.MOV.U32 R27, RZ, RZ, R29 ;  /* 0x000000ffff1b7224 */ /* 0x000fe400078e001d */
[----:B------:R-:W-:-:S02]  /*1f80*/  @!P3 IMAD.IADD R31, R31, 0x1, -R4 ;  /* 0x000000011f1fb824 */ /* 0x000fc400078e0a04 */
[----:B------:R-:W-:Y:S01]  /*1f90*/  @!P0 IMAD.MOV R27, RZ, RZ, -R27 ;  /* 0x000000ffff1b8224 */ /* 0x000fe200078e0a1b */
[----:B------:R-:W-:Y:S01]  /*1fa0*/  ISETP.GE.AND P0, PT, R32, RZ, PT ;  /* 0x000000ff2000720c */ /* 0x000fe20003f06270 */
[----:B------:R-:W-:Y:S01]  /*1fb0*/  VIADD R29, R2, 0x24 ;  /* 0x00000024021d7836 */ /* 0x000fe20000000000 */
[----:B------:R-:W-:Y:S01]  /*1fc0*/  IABS R32, R32 ;  /* 0x0000002000207213 */ /* 0x000fe20000000000 */
[----:B------:R-:W-:Y:S01]  /*1fd0*/  @!P1 IMAD.IADD R30, R30, 0x1, -R4 ;  /* 0x000000011e1e9824 */ /* 0x000fe200078e0a04 */
[C---:B------:R-:W-:Y:S01]  /*1fe0*/  ISETP.GT.U32.AND P3, PT, R4.reuse, R31, PT ;  /* 0x0000001f0400720c */ /* 0x040fe20003f64070 */
[----:B------:R-:W-:Y:S01]  /*1ff0*/  @!P5 IMAD.MOV R28, RZ, RZ, -R28 ;  /* 0x000000ffff1cd224 */ /* 0x000fe200078e0a1c */
[----:B------:R-:W-:Y:S01]  /*2000*/  ISETP.GE.AND P5, PT, R29, RZ, PT ;  /* 0x000000ff1d00720c */ /* 0x000fe20003fa6270 */
[----:B------:R-:W-:Y:S01]  /*2010*/  @!P6 IMAD.MOV R26, RZ, RZ, -R26 ;  /* 0x000000ffff1ae224 */ /* 0x000fe200078e0a1a */
[----:B------:R-:W-:Y:S01]  /*2020*/  IABS R36, R29 ;  /* 0x0000001d00247213 */ /* 0x000fe20000000000 */
[----:B------:R-:W-:Y:S01]  /*2030*/  IMAD.HI.U32 R29, R5, R32, RZ ;  /* 0x00000020051d7227 */ /* 0x000fe200078e00ff */
[----:B------:R-:W-:-:S02]  /*2040*/  ISETP.GT.U32.AND P1, PT, R4, R30, PT ;  /* 0x0000001e0400720c */ /* 0x000fc40003f24070 */
[----:B------:R-:W-:Y:S01]  /*2050*/  ISETP.GE.AND P6, PT, R35, RZ, PT ;  /* 0x000000ff2300720c */ /* 0x000fe20003fc6270 */
[----:B------:R-:W-:Y:S02]  /*2060*/  IMAD.MOV R35, RZ, RZ, -R29 ;  /* 0x000000ffff237224 */ /* 0x000fe400078e0a1d */
[----:B------:R-:W-:-:S04]  /*2070*/  IMAD.HI.U32 R34, R5, R37, RZ ;  /* 0x0000002505227227 */ /* 0x000fc800078e00ff */
[C---:B------:R-:W-:Y:S02]  /*2080*/  IMAD R32, R4.reuse, R35, R32 ;  /* 0x0000002304207224 */ /* 0x040fe400078e0220 */
[--C-:B------:R-:W-:Y:S01]  /*2090*/  @!P3 IMAD.IADD R31, R31, 0x1, -R4.reuse ;  /* 0x000000011f1fb824 */ /* 0x100fe200078e0a04 */
[----:B------:R-:W-:Y:S01]  /*20a0*/  ISETP.GT.U32.AND P3, PT, R4, R33, PT ;  /* 0x000000210400720c */ /* 0x000fe20003f64070 */
[----:B------:R-:W-:Y:S01]  /*20b0*/  @!P1 IMAD.IADD R30, R30, 0x1, -R4 ;  /* 0x000000011e1e9824 */ /* 0x000fe200078e0a04 */
[----:B------:R-:W-:Y:S01]  /*20c0*/  ISETP.GT.U32.AND P1, PT, R4, R32, PT ;  /* 0x000000200400720c */ /* 0x000fe20003f24070 */
[----:B------:R-:W-:Y:S02]  /*20d0*/  IMAD.MOV.U32 R29, RZ, RZ, R31 ;  /* 0x000000ffff1d7224 */ /* 0x000fe400078e001f */
[----:B------:R-:W-:-:S04]  /*20e0*/  IMAD.HI.U32 R31, R5, R36, RZ ;  /* 0x00000024051f7227 */ /* 0x000fc800078e00ff */
[----:B------:R-:W-:Y:S01]  /*20f0*/  IMAD.MOV R34, RZ, RZ, -R34 ;  /* 0x000000ffff227224 */ /* 0x000fe200078e0a22 */
[----:B------:R-:W-:Y:S01]  /*2100*/  IADD3 R31, -R31, RZ, RZ ;  /* 0x000000ff1f1f7210 */ /* 0x000fe20007ffe1ff */
[----:B------:R-:W-:Y:S02]  /*2110*/  @!P6 IMAD.MOV R30, RZ, RZ, -R30 ;  /* 0x000000ffff1ee224 */ /* 0x000fe400078e0a1e */
[--C-:B------:R-:W-:Y:S02]  /*2120*/  @!P3 IMAD.IADD R33, R33, 0x1, -R4.reuse ;  /* 0x000000012121b824 */ /* 0x100fe400078e0a04 */
[----:B------:R-:W-:Y:S01]  /*2130*/  IMAD R34, R4, R34, R37 ;  /* 0x0000002204227224 */ /* 0x000fe200078e0225 */
[----:B------:R-:W-:Y:S01]  /*2140*/  IABS R37, R42 ;  /* 0x0000002a00257213 */ /* 0x000fe20000000000 */
[----:B------:R-:W-:Y:S01]  /*2150*/  @!P1 IMAD.IADD R32, R32, 0x1, -R4 ;  /* 0x0000000120209824 */ /* 0x000fe200078e0a04 */
[C---:B------:R-:W-:Y:S01]  /*2160*/  ISETP.GT.U32.AND P3, PT, R4.reuse, R33, PT ;  /* 0x000000210400720c */ /* 0x040fe20003f64070 */
[----:B------:R-:W-:-:S02]  /*2170*/  IMAD R35, R4, R31, R36 ;  /* 0x0000001f04237224 */ /* 0x000fc400078e0224 */
[----:B------:R-:W-:Y:S01]  /*2180*/  IMAD.HI.U32 R31, R5, R37, RZ ;  /* 0x00000025051f7227 */ /* 0x000fe200078e00ff */
[C---:B------:R-:W-:Y:S02]  /*2190*/  ISETP.GT.U32.AND P1, PT, R4.reuse, R32, PT ;  /* 0x000000200400720c */ /* 0x040fe40003f24070 */
[----:B------:R-:W-:Y:S01]  /*21a0*/  ISETP.GT.U32.AND P6, PT, R4, R35, PT ;  /* 0x000000230400720c */ /* 0x000fe20003fc4070 */
[----:B------:R-:W-:Y:S02]  /*21b0*/  IMAD.MOV R36, RZ, RZ, -R31 ;  /* 0x000000ffff247224 */ /* 0x000fe400078e0a1f */
[----:B------:R-:W-:Y:S01]  /*21c0*/  @!P4 IMAD.MOV R29, RZ, RZ, -R29 ;  /* 0x000000ffff1dc224 */ /* 0x000fe200078e0a1d */
[----:B------:R-:W-:Y:S01]  /*21d0*/  ISETP.GE.AND P4, PT, R38, RZ, PT ;  /* 0x000000ff2600720c */ /* 0x000fe20003f86270 */
[C---:B------:R-:W-:Y:S01]  /*21e0*/  IMAD R37, R4.reuse, R36, R37 ;  /* 0x0000002404257224 */ /* 0x040fe200078e0225 */
[----:B------:R-:W-:Y:S01]  /*21f0*/  IABS R38, R43 ;  /* 0x0000002b00267213 */ /* 0x000fe20000000000 */
[----:B------:R-:W-:Y:S01]  /*2200*/  @!P3 IMAD.IADD R33, R33, 0x1, -R4 ;  /* 0x000000012121b824 */ /* 0x000fe200078e0a04 */
[----:B------:R-:W-:Y:S01]  /*2210*/  ISETP.GT.U32.AND P3, PT, R4, R34, PT ;  /* 0x000000220400720c */ /* 0x000fe20003f64070 */
[----:B------:R-:W-:-:S02]  /*2220*/  IMAD R78, R139, UR40, RZ ;  /* 0x000000288b4e7c24 */ /* 0x000fc4000f8e02ff */
[----:B------:R-:W-:Y:S01]  /*2230*/  @!P1 IMAD.IADD R32, R32, 0x1, -R4 ;  /* 0x0000000120209824 */ /* 0x000fe200078e0a04 */
[----:B------:R-:W-:Y:S01]  /*2240*/  ISETP.GT.U32.AND P1, PT, R4, R37, PT ;  /* 0x000000250400720c */ /* 0x000fe20003f24070 */
[----:B------:R-:W-:-:S04]  /*2250*/  IMAD.HI.U32 R31, R5, R38, RZ ;  /* 0x00000026051f7227 */ /* 0x000fc800078e00ff */
[----:B------:R-:W-:Y:S02]  /*2260*/  @!P6 IMAD.IADD R35, R35, 0x1, -R4 ;  /* 0x000000012323e824 */ /* 0x000fe400078e0a04 */
[----:B------:R-:W-:Y:S02]  /*2270*/  IMAD.MOV R39, RZ, RZ, -R31 ;  /* 0x000000ffff277224 */ /* 0x000fe400078e0a1f */
[----:B------:R-:W-:Y:S01]  /*2280*/  @!P3 IADD3 R34, R34, -R4, RZ ;  /* 0x800000042222b210 */ /* 0x000fe20007ffe0ff */
[----:B------:R-:W-:Y:S01]  /*2290*/  IMAD.MOV.U32 R31, RZ, RZ, R33 ;  /* 0x000000ffff1f7224 */ /* 0x000fe200078e0021 */
[C---:B------:R-:W-:Y:S01]  /*22a0*/  ISETP.GT.U32.AND P6, PT, R4.reuse, R35, PT ;  /* 0x000000230400720c */ /* 0x040fe20003fc4070 */
[----:B------:R-:W-:Y:S01]  /*22b0*/  IMAD.HI.U32 R33, R5, R40, RZ ;  /* 0x0000002805217227 */ /* 0x000fe200078e00ff */
[----:B------:R-:W-:-:S03]  /*22c0*/  ISETP.GT.U32.AND P3, PT, R4, R34, PT ;  /* 0x000000220400720c */ /* 0x000fc60003f64070 */
[----:B------:R-:W-:Y:S02]  /*22d0*/  @!P1 IMAD.IADD R37, R37, 0x1, -R4 ;  /* 0x0000000125259824 */ /* 0x000fe400078e0a04 */
[C---:B------:R-:W-:Y:S02]  /*22e0*/  IMAD R36, R4.reuse, R39, R38 ;  /* 0x0000002704247224 */ /* 0x040fe400078e0226 */
[----:B------:R-:W-:Y:S01]  /*22f0*/  IMAD.MOV R39, RZ, RZ, -R33 ;  /* 0x000000ffff277224 */ /* 0x000fe200078e0a21 */
[----:B------:R-:W-:Y:S01]  /*2300*/  ISETP.GT.U32.AND P1, PT, R4, R37, PT ;  /* 0x000000250400720c */ /* 0x000fe20003f24070 */
[----:B------:R-:W-:-:S04]  /*2310*/  IMAD.HI.U32 R33, R5, R41, RZ ;  /* 0x0000002905217227 */ /* 0x000fc800078e00ff */
[----:B------:R-:W-:Y:S01]  /*2320*/  IMAD R38, R4, R39, R40 ;  /* 0x0000002704267224 */ /* 0x000fe200078e0228 */
[----:B------:R-:W-:Y:S01]  /*2330*/  IABS R40, R48 ;  /* 0x0000003000287213 */ /* 0x000fe20000000000 */
[----:B------:R-:W-:Y:S02]  /*2340*/  IMAD.MOV R39, RZ, RZ, -R33 ;  /* 0x000000ffff277224 */ /* 0x000fe400078e0a21 */
[----:B------:R-:W-:Y:S01]  /*2350*/  @!P2 IMAD.MOV R31, RZ, RZ, -R31 ;  /* 0x000000ffff1fa224 */ /* 0x000fe200078e0a1f */
[----:B------:R-:W-:Y:S01]  /*2360*/  ISETP.GE.AND P2, PT, R42, RZ, PT ;  /* 0x000000ff2a00720c */ /* 0x000fe20003f46270 */
[--C-:B------:R-:W-:Y:S01]  /*2370*/  @!P3 IMAD.IADD R34, R34, 0x1, -R4.reuse ;  /* 0x000000012222b824 */ /* 0x100fe200078e0a04 */
[C---:B------:R-:W-:Y:S01]  /*2380*/  ISETP.GT.U32.AND P3, PT, R4.reuse, R38, PT ;  /* 0x000000260400720c */ /* 0x040fe20003f64070 */
[C---:B------:R-:W-:Y:S02]  /*2390*/  IMAD R39, R4.reuse, R39, R41 ;  /* 0x0000002704277224 */ /* 0x040fe400078e0229 */
[--C-:B------:R-:W-:Y:S01]  /*23a0*/  @!P6 IMAD.IADD R35, R35, 0x1, -R4.reuse ;  /* 0x000000012323e824 */ /* 0x100fe200078e0a04 */
[----:B------:R-:W-:Y:S01]  /*23b0*/  ISETP.GT.U32.AND P6, PT, R4, R36, PT ;  /* 0x000000240400720c */ /* 0x000fe20003fc4070 */
[----:B------:R-:W-:Y:S01]  /*23c0*/  VIADD R42, R2, 0x1e ;  /* 0x0000001e022a7836 */ /* 0x000fe20000000000 */
[----:B------:R-:W-:Y:S01]  /*23d0*/  @!P4 IADD3 R34, -R34, RZ, RZ ;  /* 0x000000ff2222c210 */ /* 0x000fe20007ffe1ff */
[----:B------:R-:W-:Y:S01]  /*23e0*/  @!P1 IMAD.IADD R37, R37, 0x1, -R4 ;  /* 0x0000000125259824 */ /* 0x000fe200078e0a04 */
[----:B------:R-:W-:Y:S01]  /*23f0*/  ISETP.GT.U32.AND P1, PT, R4, R39, PT ;  /* 0x000000270400720c */ /* 0x000fe20003f24070 */
[----:B------:R-:W-:Y:S01]  /*2400*/  IMAD.MOV.U32 R33, RZ, RZ, R35 ;  /* 0x000000ffff217224 */ /* 0x000fe200078e0023 */
[----:B------:R-:W-:Y:S01]  /*2410*/  IABS R35, R42 ;  /* 0x0000002a00237213 */ /* 0x000fe20000000000 */
[----:B------:R-:W-:Y:S01]  /*2420*/  @!P0 IMAD.MOV R32, RZ, RZ, -R32 ;  /* 0x000000ffff208224 */ /* 0x000fe200078e0a20 */
[----:B------:R-:W-:Y:S01]  /*2430*/  ISETP.GE.AND P4, PT, R46, RZ, PT ;  /* 0x000000ff2e00720c */ /* 0x000fe20003f86270 */
[----:B------:R-:W-:Y:S01]  /*2440*/  @!P3 IMAD.IADD R38, R38, 0x1, -R4 ;  /* 0x000000012626b824 */ /* 0x000fe200078e0a04 */
[----:B------:R-:W-:Y:S01]  /*2450*/  ISETP.GE.AND P0, PT, R43, RZ, PT ;  /* 0x000000ff2b00720c */ /* 0x000fe20003f06270 */
[----:B------:R-:W-:-:S02]  /*2460*/  IMAD.MOV.U32 R41, RZ, RZ, R35 ;  /* 0x000000ffff297224 */ /* 0x000fc400078e0023 */
[----:B------:R-:W-:Y:S01]  /*2470*/  @!P6 IMAD.IADD R36, R36, 0x1, -R4 ;  /* 0x000000012424e824 */ /* 0x000fe200078e0a04 */
[----:B------:R-:W-:Y:S01]  /*2480*/  ISETP.GT.U32.AND P3, PT, R4, R38, PT ;  /* 0x000000260400720c */ /* 0x000fe20003f64070 */
[----:B------:R-:W-:-:S03]  /*2490*/  IMAD.HI.U32 R35, R5, R41, RZ ;  /* 0x0000002905237227 */ /* 0x000fc600078e00ff */
[----:B------:R-:W-:Y:S01]  /*24a0*/  ISETP.GT.U32.AND P6, PT, R4, R36, PT ;  /* 0x000000240400720c */ /* 0x000fe20003fc4070 */
[----:B------:R-:W-:Y:S02]  /*24b0*/  @!P1 IMAD.IADD R39, R39, 0x1, -R4 ;  /* 0x0000000127279824 */ /* 0x000fe400078e0a04 */
[----:B------:R-:W-:Y:S02]  /*24c0*/  IMAD.MOV R35, RZ, RZ, -R35 ;  /* 0x000000ffff237224 */ /* 0x000fe400078e0a23 */
[----:B------:R-:W-:Y:S01]  /*24d0*/  VIADD R46, R2, 0x1c ;  /* 0x0000001c022e7836 */ /* 0x000fe20000000000 */
[C---:B------:R-:W-:Y:S01]  /*24e0*/  ISETP.GT.U32.AND P1, PT, R4.reuse, R39, PT ;  /* 0x000000270400720c */ /* 0x040fe20003f24070 */
[----:B------:R-:W-:Y:S02]  /*24f0*/  IMAD R41, R4, R35, R41 ;  /* 0x0000002304297224 */ /* 0x000fe400078e0229 */
[----:B------:R-:W-:Y:S01]  /*2500*/  IMAD.HI.U32 R35, R5, R40, RZ ;  /* 0x0000002805237227 */ /* 0x000fe200078e00ff */
[----:B------:R-:W-:-:S03]  /*2510*/  IABS R43, R46 ;  /* 0x0000002e002b7213 */ /* 0x000fc60000000000 */
[----:B------:R-:W-:Y:S02]  /*2520*/  IMAD.MOV R35, RZ, RZ, -R35 ;  /* 0x000000ffff237224 */ /* 0x000fe400078e0a23 */
[----:B------:R-:W-:Y:S01]  /*2530*/  @!P3 IMAD.IADD R38, R38, 0x1, -R4 ;  /* 0x000000012626b824 */ /* 0x000fe200078e0a04 */
[C---:B------:R-:W-:Y:S01]  /*2540*/  ISETP.GT.U32.AND P3, PT, R4.reuse, R41, PT ;  /* 0x000000290400720c */ /* 0x040fe20003f64070 */
[----:B------:R-:W-:Y:S02]  /*2550*/  IMAD R40, R4, R35, R40 ;  /* 0x0000002304287224 */ /* 0x000fe400078e0228 */
[--C-:B------:R-:W-:Y:S02]  /*2560*/  @!P1 IMAD.IADD R39, R39, 0x1, -R4.reuse ;  /* 0x0000000127279824 */ /* 0x100fe400078e0a04 */
[----:B------:R-:W-:Y:S01]  /*2570*/  @!P6 IMAD.IADD R36, R36, 0x1, -R4 ;  /* 0x000000012424e824 */ /* 0x000fe200078e0a04 */
[----:B------:R-:W-:Y:S01]  /*2580*/  ISETP.GT.U32.AND P1, PT, R4, R40, PT ;  /* 0x000000280400720c */ /* 0x000fe20003f24070 */
[----:B------:R-:W-:Y:S01]  /*2590*/  IMAD.HI.U32 R35, R5, R43, RZ ;  /* 0x0000002b05237227 */ /* 0x000fe200078e00ff */
[----:B------:R-:W-:-:S03]  /*25a0*/  ISETP.GE.AND P6, PT, R42, RZ, PT ;  /* 0x000000ff2a00720c */ /* 0x000fc60003fc6270 */
[----:B------:R-:W-:-:S04]  /*25b0*/  IMAD.HI.U32 R42, R5, R47, RZ ;  /* 0x0000002f052a7227 */ /* 0x000fc800078e00ff */
[----:B------:R-:W-:Y:S01]  /*25c0*/  @!P3 IMAD.IADD R41, R41, 0x1, -R4 ;  /* 0x000000012929b824 */ /* 0x000fe200078e0a04 */
[----:B------:R-:W-:Y:S01]  /*25d0*/  ISETP.GE.AND P3, PT, R48, RZ, PT ;  /* 0x000000ff3000720c */ /* 0x000fe20003f66270 */
[----:B------:R-:W-:Y:S01]  /*25e0*/  @!P5 IMAD.MOV R33, RZ, RZ, -R33 ;  /* 0x000000ffff21d224 */ /* 0x000fe200078e0a21 */
[----:B------:R-:W-:Y:S01]  /*25f0*/  ISETP.GE.AND P5, PT, R44, RZ, PT ;  /* 0x000000ff2c00720c */ /* 0x000fe20003fa6270 */
[----:B------:R-:W-:Y:S01]  /*2600*/  IMAD.MOV R35, RZ, RZ, -R35 ;  /* 0x000000ffff237224 */ /* 0x000fe200078e0a23 */
[----:B------:R-:W-:Y:S01]  /*2610*/  @!P1 IADD3 R40, R40, -R4, RZ ;  /* 0x8000000428289210 */ /* 0x000fe20007ffe0ff */
[----:B------:R-:W-:Y:S01]  /*2620*/  IMAD.MOV R44, RZ, RZ, -R42 ;  /* 0x000000ffff2c7224 */ /* 0x000fe200078e0a2a */
[----:B------:R-:W-:Y:S01]  /*2630*/  ISETP.GT.U32.AND P1, PT, R4, R41, PT ;  /* 0x000000290400720c */ /* 0x000fe20003f24070 */
[----:B------:R-:W-:-:S04]  /*2640*/  IMAD.HI.U32 R42, R5, R49, RZ ;  /* 0x00000031052a7227 */ /* 0x000fc800078e00ff */
[C---:B------:R-:W-:Y:S02]  /*2650*/  IMAD R43, R4.reuse, R35, R43 ;  /* 0x00000023042b7224 */ /* 0x040fe400078e022b */
[----:B------:R-:W-:Y:S02]  /*2660*/  IMAD.MOV.U32 R35, RZ, RZ, R37 ;  /* 0x000000ffff237224 */ /* 0x000fe400078e0025 */
[----:B------:R-:W-:Y:S02]  /*2670*/  IMAD.MOV R42, RZ, RZ, -R42 ;  /* 0x000000ffff2a7224 */ /* 0x000fe400078e0a2a */
[C---:B------:R-:W-:Y:S02]  /*2680*/  IMAD R47, R4.reuse, R44, R47 ;  /* 0x0000002c042f7224 */ /* 0x040fe400078e022f */
[----:B------:R-:W-:Y:S02]  /*2690*/  IMAD.MOV.U32 R37, RZ, RZ, R39 ;  /* 0x000000ffff257224 */ /* 0x000fe400078e0027 */
[----:B------:R-:W-:-:S02]  /*26a0*/  IMAD R49, R4, R42, R49 ;  /* 0x0000002a04317224 */ /* 0x000fc400078e0231 */
[----:B------:R-:W-:Y:S01]  /*26b0*/  @!P4 IMAD.MOV R37, RZ, RZ, -R37 ;  /* 0x000000ffff25c224 */ /* 0x000fe200078e0a25 */
[C---:B------:R-:W-:Y:S01]  /*26c0*/  ISETP.GT.U32.AND P4, PT, R4.reuse, R47, PT ;  /* 0x0000002f0400720c */ /* 0x040fe20003f84070 */
[----:B------:R-:W-:Y:S01]  /*26d0*/  @!P1 IMAD.IADD R41, R41, 0x1, -R4 ;  /* 0x0000000129299824 */ /* 0x000fe200078e0a04 */
[----:B------:R-:W-:Y:S01]  /*26e0*/  ISETP.GT.U32.AND P1, PT, R4, R49, PT ;  /* 0x000000310400720c */ /* 0x000fe20003f24070 */
[----:B------:R-:W-:-:S04]  /*26f0*/  IMAD.HI.U32 R39, R5, R51, RZ ;  /* 0x0000003305277227 */ /* 0x000fc800078e00ff */
[----:B------:R-:W-:Y:S02]  /*2700*/  VIADD R42, R2, 0x18 ;  /* 0x00000018022a7836 */ /* 0x000fe40000000000 */
[----:B------:R-:W-:Y:S01]  /*2710*/  @!P2 IMAD.MOV R35, RZ, RZ, -R35 ;  /* 0x000000ffff23a224 */ /* 0x000fe200078e0a23 */
[----:B------:R-:W-:Y:S01]  /*2720*/  ISETP.GT.U32.AND P2, PT, R4, R40, PT ;  /* 0x000000280400720c */ /* 0x000fe20003f44070 */
[----:B------:R-:W-:Y:S01]  /*2730*/  IMAD.MOV R39, RZ, RZ, -R39 ;  /* 0x000000ffff277224 */ /* 0x000fe200078e0a27 */
[----:B------:R-:W-:Y:S01]  /*2740*/  IABS R53, R42 ;  /* 0x0000002a00357213 */ /* 0x000fe20000000000 */
[----:B------:R-:W-:Y:S01]  /*2750*/  @!P5 IMAD.MOV R38, RZ, RZ, -R38 ;  /* 0x000000ffff26d224 */ /* 0x000fe200078e0a26 */
[----:B------:R-:W-:Y:S01]  /*2760*/  ISETP.GE.AND P5, PT, R46, RZ, PT ;  /* 0x000000ff2e00720c */ /* 0x000fe20003fa6270 */
[----:B------:R-:W-:Y:S02]  /*2770*/  IMAD R51, R4, R39, R51 ;  /* 0x0000002704337224 */ /* 0x000fe400078e0233 */
[----:B------:R-:W-:-:S02]  /*2780*/  IMAD.MOV.U32 R39, RZ, RZ, R41 ;  /* 0x000000ffff277224 */ /* 0x000fc400078e0029 */
[----:B------:R-:W-:Y:S01]  /*2790*/  @!P0 IMAD.MOV R36, RZ, RZ, -R36 ;  /* 0x000000ffff248224 */ /* 0x000fe200078e0a24 */
[----:B------:R-:W-:Y:S01]  /*27a0*/  ISETP.GT.U32.AND P0, PT, R4, R43, PT ;  /* 0x0000002b0400720c */ /* 0x000fe20003f04070 */
[----:B------:R-:W-:Y:S01]  /*27b0*/  VIADD R46, R2, 0x17 ;  /* 0x00000017022e7836 */ /* 0x000fe20000000000 */
[----:B------:R-:W-:Y:S01]  /*27c0*/  @!P6 IADD3 R39, -R39, RZ, RZ ;  /* 0x000000ff2727e210 */ /* 0x000fe20007ffe1ff */
[--C-:B------:R-:W-:Y:S02]  /*27d0*/  @!P4 IMAD.IADD R47, R47, 0x1, -R4.reuse ;  /* 0x000000012f2fc824 */ /* 0x100fe400078e0a04 */
[----:B------:R-:W-:Y:S01]  /*27e0*/  IMAD.HI.U32 R41, R5, R53, RZ ;  /* 0x0000003505297227 */ /* 0x000fe200078e00ff */
[----:B------:R-:W-:Y:S02]  /*27f0*/  IABS R55, R46 ;  /* 0x0000002e00377213 */ /* 0x000fe40000000000 */
[----:B------:R-:W-:Y:S01]  /*2800*/  ISETP.GT.U32.AND P6, PT, R4, R47, PT ;  /* 0x0000002f0400720c */ /* 0x000fe20003fc4070 */
[----:B------:R-:W-:-:S02]  /*2810*/  @!P1 IMAD.IADD R49, R49, 0x1, -R4 ;  /* 0x0000000131319824 */ /* 0x000fc400078e0a04 */
[----:B------:R-:W-:Y:S02]  /*2820*/  IMAD.MOV R41, RZ, RZ, -R41 ;  /* 0x000000ffff297224 */ /* 0x000fe400078e0a29 */
[----:B------:R-:W-:Y:S01]  /*2830*/  @!P2 IMAD.IADD R40, R40, 0x1, -R4 ;  /* 0x000000012828a824 */ /* 0x000fe200078e0a04 */
[C---:B------:R-:W-:Y:S01]  /*2840*/  ISETP.GT.U32.AND P1, PT, R4.reuse, R49, PT ;  /* 0x000000310400720c */ /* 0x040fe20003f24070 */
[----:B------:R-:W-:Y:S01]  /*2850*/  IMAD R53, R4, R41, R53 ;  /* 0x0000002904357224 */ /* 0x000fe200078e0235 */
[----:B------:R-:W-:Y:S01]  /*2860*/  ISETP.GE.AND P2, PT, R50, RZ, PT ;  /* 0x000000ff3200720c */ /* 0x000fe20003f46270 */
[----:B------:R-:W-:-:S04]  /*2870*/  IMAD.HI.U32 R41, R5, R55, RZ ;  /* 0x0000003705297227 */ /* 0x000fc800078e00ff */
[--C-:B------:R-:W-:Y:S01]  /*2880*/  @!P0 IMAD.IADD R43, R43, 0x1, -R4.reuse ;  /* 0x000000012b2b8824 */ /* 0x100fe200078e0a04 */
[----:B------:R-:W-:Y:S01]  /*2890*/  ISETP.GE.AND P0, PT, R52, RZ, PT ;  /* 0x000000ff3400720c */ /* 0x000fe20003f06270 */
[----:B------:R-:W-:Y:S02]  /*28a0*/  IMAD.MOV R41, RZ, RZ, -R41 ;  /* 0x000000ffff297224 */ /* 0x000fe400078e0a29 */
[--C-:B------:R-:W-:Y:S01]  /*28b0*/  @!P6 IMAD.IADD R47, R47, 0x1, -R4.reuse ;  /* 0x000000012f2fe824 */ /* 0x100fe200078e0a04 */
[C---:B------:R-:W-:Y:S01]  /*28c0*/  ISETP.GT.U32.AND P4, PT, R4.reuse, R43, PT ;  /* 0x0000002b0400720c */ /* 0x040fe20003f84070 */
[----:B------:R-:W-:Y:S01]  /*28d0*/  IMAD R55, R4, R41, R55 ;  /* 0x0000002904377224 */ /* 0x000fe200078e0237 */
[----:B------:R-:W-:Y:S01]  /*28e0*/  ISETP.GE.AND P6, PT, R42, RZ, PT ;  /* 0x000000ff2a00720c */ /* 0x000fe20003fc6270 */
[----:B------:R-:W-:Y:S01]  /*28f0*/  @!P1 IMAD.IADD R49, R49, 0x1, -R4 ;  /* 0x0000000131319824 */ /* 0x000fe200078e0a04 */
[C---:B------:R-:W-:Y:S01]  /*2900*/  ISETP.GT.U32.AND P1, PT, R4.reuse, R53, PT ;  /* 0x000000350400720c */ /* 0x040fe20003f24070 */
[----:B------:R-:W-:Y:S01]  /*2910*/  @!P2 IMAD.MOV R47, RZ, RZ, -R47 ;  /* 0x000000ffff2fa224 */ /* 0x000fe200078e0a2f */
[----:B------:R-:W-:Y:S01]  /*2920*/  ISETP.GT.U32.AND P2, PT, R4, R55, PT ;  /* 0x000000370400720c */ /* 0x000fe20003f44070 */
[----:B------:R-:W-:-:S02]  /*2930*/  VIADD R48, R2, 0x16 ;  /* 0x0000001602307836 */ /* 0x000fc40000000000 */
[----:B------:R-:W-:Y:S01]  /*2940*/  @!P3 IMAD.MOV R40, RZ, RZ, -R40 ;  /* 0x000000ffff28b224 */ /* 0x000fe200078e0a28 */
[----:B------:R-:W-:Y:S01]  /*2950*/  ISETP.GT.U32.AND P3, PT, R4, R51, PT ;  /* 0x000000330400720c */ /* 0x000fe20003f64070 */
[C---:B------:R-:W-:Y:S01]  /*2960*/  VIADD R50, R2.reuse, 0x14 ;  /* 0x0000001402327836 */ /* 0x040fe20000000000 */
[----:B------:R-:W-:Y:S01]  /*2970*/  IABS R44, R48 ;  /* 0x00000030002c7213 */ /* 0x000fe20000000000 */
[--C-:B------:R-:W-:Y:S01]  /*2980*/  @!P4 IMAD.IADD R43, R43, 0x1, -R4.reuse ;  /* 0x000000012b2bc824 */ /* 0x100fe200078e0a04 */
[----:B------:R-:W-:Y:S01]  /*2990*/  @!P0 IADD3 R49, -R49, RZ, RZ ;  /* 0x000000ff31318210 */ /* 0x000fe20007ffe1ff */
[----:B------:R-:W-:Y:S01]  /*29a0*/  VIADD R52, R2, 0xe ;  /* 0x0000000e02347836 */ /* 0x000fe20000000000 */
[----:B------:R-:W-:Y:S01]  /*29b0*/  IABS R59, R50 ;  /* 0x00000032003b7213 */ /* 0x000fe20000000000 */
[----:B------:R-:W-:Y:S01]  /*29c0*/  IMAD.HI.U32 R42, R5, R44, RZ ;  /* 0x0000002c052a7227 */ /* 0x000fe200078e00ff */
[----:B------:R-:W-:Y:S02]  /*29d0*/  ISETP.GE.AND P4, PT, R54, RZ, PT ;  /* 0x000000ff3600720c */ /* 0x000fe40003f86270 */
[----:B------:R-:W-:Y:S01]  /*29e0*/  IABS R71, R52 ;  /* 0x0000003400477213 */ /* 0x000fe20000000000 */
[----:B------:R-:W-:-:S02]  /*29f0*/  @!P1 IMAD.IADD R53, R53, 0x1, -R4 ;  /* 0x0000000135359824 */ /* 0x000fc400078e0a04 */
[----:B------:R-:W-:Y:S02]  /*2a00*/  IMAD.MOV.U32 R41, RZ, RZ, R43 ;  /* 0x000000ffff297224 */ /* 0x000fe400078e002b */
[----:B------:R-:W-:Y:S01]  /*2a10*/  @!P2 IMAD.IADD R55, R55, 0x1, -R4 ;  /* 0x000000013737a824 */ /* 0x000fe200078e0a04 */
[C---:B------:R-:W-:Y:S01]  /*2a20*/  ISETP.GT.U32.AND P1, PT, R4.reuse, R53, PT ;  /* 0x000000350400720c */ /* 0x040fe20003f24070 */
[----:B------:R-:W-:Y:S02]  /*2a30*/  IMAD.MOV R43, RZ, RZ, -R42 ;  /* 0x000000ffff2b7224 */ /* 0x000fe400078e0a2a */
[----:B------:R-:W-:Y:S01]  /*2a40*/  @!P3 IMAD.IADD R51, R51, 0x1, -R4 ;  /* 0x000000013333b824 */ /* 0x000fe200078e0a04 */
[C---:B------:R-:W-:Y:S01]  /*2a50*/  ISETP.GT.U32.AND P2, PT, R4.reuse, R55, PT ;  /* 0x000000370400720c */ /* 0x040fe20003f44070 */
[----:B------:R-:W-:Y:S01]  /*2a60*/  IMAD R43, R4, R43, R44 ;  /* 0x0000002b042b7224 */ /* 0x000fe200078e022c */
[----:B------:R-:W-:Y:S01]  /*2a70*/  ISETP.GE.AND P3, PT, R46, RZ, PT ;  /* 0x000000ff2e00720c */ /* 0x000fe20003f66270 */
[----:B------:R-:W-:-:S03]  /*2a80*/  IMAD.HI.U32 R44, R5, R59, RZ ;  /* 0x0000003b052c7227 */ /* 0x000fc600078e00ff */
[----:B------:R-:W-:Y:S01]  /*2a90*/  ISETP.GT.U32.AND P0, PT, R4, R43, PT ;  /* 0x0000002b0400720c */ /* 0x000fe20003f04070 */
[----:B------:R-:W-:Y:S02]  /*2aa0*/  VIADD R46, R2, 0x15 ;  /* 0x00000015022e7836 */ /* 0x000fe40000000000 */
[----:B------:R-:W-:Y:S02]  /*2ab0*/  IMAD.MOV R44, RZ, RZ, -R44 ;  /* 0x000000ffff2c7224 */ /* 0x000fe400078e0a2c */
[--C-:B------:R-:W-:Y:S01]  /*2ac0*/  @!P1 IMAD.IADD R53, R53, 0x1, -R4.reuse ;  /* 0x0000000135359824 */ /* 0x100fe200078e0a04 */
[----:B------:R-:W-:Y:S01]  /*2ad0*/  IABS R57, R46 ;  /* 0x0000002e00397213 */ /* 0x000fe20000000000 */
[----:B------:R-:W-:Y:S01]  /*2ae0*/  IMAD R59, R4, R44, R59 ;  /* 0x0000002c043b7224 */ /* 0x000fe200078e023b */
[----:B------:R-:W-:Y:S01]  /*2af0*/  ISETP.GE.AND P1, PT, R46, RZ, PT ;  /* 0x000000ff2e00720c */ /* 0x000fe20003f26270 */
[----:B------:R-:W-:Y:S02]  /*2b00*/  @!P2 IMAD.IADD R55, R55, 0x1, -R4 ;  /* 0x000000013737a824 */ /* 0x000fe400078e0a04 */
[----:B------:R-:W-:Y:S01]  /*2b10*/  VIADD R46, R2, 0x13 ;  /* 0x00000013022e7836 */ /* 0x000fe20000000000 */
[----:B------:R-:W-:Y:S01]  /*2b20*/  ISETP.GT.U32.AND P2, PT, R4, R59, PT ;  /* 0x0000003b0400720c */ /* 0x000fe20003f44070 */
[----:B------:R-:W-:-:S03]  /*2b30*/  IMAD.HI.U32 R42, R5, R57, RZ ;  /* 0x00000039052a7227 */ /* 0x000fc600078e00ff */
[----:B------:R-:W-:Y:S01]  /*2b40*/  IABS R61, R46 ;  /* 0x0000002e003d7213 */ /* 0x000fe20000000000 */
[----:B------:R-:W-:Y:S01]  /*2b50*/  @!P5 IMAD.MOV R41, RZ, RZ, -R41 ;  /* 0x000000ffff29d224 */ /* 0x000fe200078e0a29 */
[----:B------:R-:W-:Y:S01]  /*2b60*/  ISETP.GT.U32.AND P5, PT, R4, R51, PT ;  /* 0x000000330400720c */ /* 0x000fe20003fa4070 */
[----:B------:R-:W-:Y:S02]  /*2b70*/  IMAD.MOV R42, RZ, RZ, -R42 ;  /* 0x000000ffff2a7224 */ /* 0x000fe400078e0a2a */
[----:B------:R-:W-:Y:S01]  /*2b80*/  @!P6 IMAD.MOV R53, RZ, RZ, -R53 ;  /* 0x000000ffff35e224 */ /* 0x000fe200078e0a35 */
[----:B------:R-:W-:Y:S01]  /*2b90*/  ISETP.GE.AND P6, PT, R50, RZ, PT ;  /* 0x000000ff3200720c */ /* 0x000fe20003fc6270 */
[----:B------:R-:W-:Y:S02]  /*2ba0*/  IMAD R57, R4, R42, R57 ;  /* 0x0000002a04397224 */ /* 0x000fe400078e0239 */
[----:B------:R-:W-:Y:S02]  /*2bb0*/  VIADD R50, R2, 0x11 ;  /* 0x0000001102327836 */ /* 0x000fe40000000000 */
[----:B------:R-:W-:-:S03]  /*2bc0*/  IMAD.HI.U32 R42, R5, R61, RZ ;  /* 0x0000003d052a7227 */ /* 0x000fc600078e00ff */
[----:B------:R-:W-:Y:S01]  /*2bd0*/  IABS R65, R50 ;  /* 0x0000003200417213 */ /* 0x000fe20000000000 */
[--C-:B------:R-:W-:Y:S02]  /*2be0*/  @!P0 IMAD.IADD R43, R43, 0x1, -R4.reuse ;  /* 0x000000012b2b8824 */ /* 0x100fe400078e0a04 */
[----:B------:R-:W-:Y:S02]  /*2bf0*/  @!P2 IMAD.IADD R59, R59, 0x1, -R4 ;  /* 0x000000013b3ba824 */ /* 0x000fe400078e0a04 */
[----:B------:R-:W-:Y:S01]  /*2c00*/  IMAD.MOV R42, RZ, RZ, -R42 ;  /* 0x000000ffff2a7224 */ /* 0x000fe200078e0a2a */
[C---:B------:R-:W-:Y:S01]  /*2c10*/  ISETP.GT.U32.AND P0, PT, R4.reuse, R43, PT ;  /* 0x0000002b0400720c */ /* 0x040fe20003f04070 */
[----:B------:R-:W-:Y:S01]  /*2c20*/  @!P5 IMAD.IADD R51, R51, 0x1, -R4 ;  /* 0x000000013333d824 */ /* 0x000fe200078e0a04 */
[C---:B------:R-:W-:Y:S01]  /*2c30*/  ISETP.GT.U32.AND P2, PT, R4.reuse, R59, PT ;  /* 0x0000003b0400720c */ /* 0x040fe20003f44070 */
[----:B------:R-:W-:Y:S01]  /*2c40*/  IMAD R61, R4, R42, R61 ;  /* 0x0000002a043d7224 */ /* 0x000fe200078e023d */
[----:B------:R-:W-:Y:S01]  /*2c50*/  ISETP.GE.AND P5, PT, R48, RZ, PT ;  /* 0x000000ff3000720c */ /* 0x000fe20003fa6270 */
[----:B------:R-:W-:-:S04]  /*2c60*/  IMAD.HI.U32 R42, R5, R65, RZ ;  /* 0x00000041052a7227 */ /* 0x000fc800078e00ff */
[----:B------:R-:W-:Y:S01]  /*2c70*/  @!P4 IMAD.MOV R51, RZ, RZ, -R51 ;  /* 0x000000ffff33c224 */ /* 0x000fe200078e0a33 */
[----:B------:R-:W-:Y:S01]  /*2c80*/  ISETP.GT.U32.AND P4, PT, R4, R57, PT ;  /* 0x000000390400720c */ /* 0x000fe20003f84070 */
[----:B------:R-:W-:Y:S02]  /*2c90*/  IMAD.MOV R42, RZ, RZ, -R42 ;  /* 0x000000ffff2a7224 */ /* 0x000fe400078e0a2a */
[----:B------:R-:W-:Y:S02]  /*2ca0*/  VIADD R48, R2, 0x12 ;  /* 0x0000001202307836 */ /* 0x000fe40000000000 */
[----:B------:R-:W-:Y:S02]  /*2cb0*/  IMAD R65, R4, R42, R65 ;  /* 0x0000002a04417224 */ /* 0x000fe400078e0241 */
[--C-:B------:R-:W-:Y:S01]  /*2cc0*/  @!P0 IMAD.IADD R43, R43, 0x1, -R4.reuse ;  /* 0x000000012b2b8824 */ /* 0x100fe200078e0a04 */
[----:B------:R-:W-:Y:S01]  /*2cd0*/  ISETP.GE.AND P0, PT, R46, RZ, PT ;  /* 0x000000ff2e00720c */ /* 0x000fe20003f06270 */
[--C-:B------:R-:W-:Y:S01]  /*2ce0*/  @!P2 IMAD.IADD R59, R59, 0x1, -R4.reuse ;  /* 0x000000013b3ba824 */ /* 0x100fe200078e0a04 */
[----:B------:R-:W-:Y:S01]  /*2cf0*/  ISETP.GT.U32.AND P2, PT, R4, R65, PT ;  /* 0x000000410400720c */ /* 0x000fe20003f44070 */
[----:B------:R-:W-:Y:S01]  /*2d00*/  @!P5 IMAD.MOV R43, RZ, RZ, -R43 ;  /* 0x000000ffff2bd224 */ /* 0x000fe200078e0a2b */
[C---:B------:R-:W-:Y:S01]  /*2d10*/  IADD3 R46, R2.reuse, 0x10, RZ ;  /* 0x00000010022e7810 */ /* 0x040fe20007ffe0ff */
[----:B------:R-:W-:Y:S01]  /*2d20*/  @!P4 IMAD.IADD R57, R57, 0x1, -R4 ;  /* 0x000000013939c824 */ /* 0x000fe200078e0a04 */
[----:B------:R-:W-:Y:S01]  /*2d30*/  IABS R63, R48 ;  /* 0x00000030003f7213 */ /* 0x000fe20000000000 */
[----:B------:R-:W-:Y:S01]  /*2d40*/  @!P3 IMAD.MOV R55, RZ, RZ, -R55 ;  /* 0x000000ffff37b224 */ /* 0x000fe200078e0a37 */
[----:B------:R-:W-:Y:S01]  /*2d50*/  IABS R67, R46 ;  /* 0x0000002e00437213 */ /* 0x000fe20000000000 */
[----:B------:R-:W-:Y:S01]  /*2d60*/  VIADD R54, R2, 0x9 ;  /* 0x0000000902367836 */ /* 0x000fe20000000000 */
[----:B------:R-:W-:Y:S01]  /*2d70*/  ISETP.GT.U32.AND P4, PT, R4, R57, PT ;  /* 0x000000390400720c */ /* 0x000fe20003f84070 */
[----:B------:R-:W-:Y:S01]  /*2d80*/  IMAD.HI.U32 R44, R5, R63, RZ ;  /* 0x0000003f052c7227 */ /* 0x000fe200078e00ff */
[----:B------:R-:W-:-:S02]  /*2d90*/  ISETP.GE.AND P5, PT, R48, RZ, PT ;  /* 0x000000ff3000720c */ /* 0x000fc40003fa6270 */
[----:B------:R-:W-:Y:S01]  /*2da0*/  ISETP.GT.U32.AND P3, PT, R4, R61, PT ;  /* 0x0000003d0400720c */ /* 0x000fe20003f64070 */
[----:B------:R-:W-:Y:S01]  /*2db0*/  VIADD R48, R2, 0xf ;  /* 0x0000000f02307836 */ /* 0x000fe20000000000 */
[----:B------:R-:W-:Y:S01]  /*2dc0*/  IABS R81, R54 ;  /* 0x0000003600517213 */ /* 0x000fe20000000000 */
[----:B------:R-:W-:Y:S01]  /*2dd0*/  IMAD.HI.U32 R42, R5, R67, RZ ;  /* 0x00000043052a7227 */ /* 0x000fe200078e00ff */
[----:B------:R-:W-:Y:S02]  /*2de0*/  @!P6 IADD3 R59, -R59, RZ, RZ ;  /* 0x000000ff3b3be210 */ /* 0x000fe40007ffe1ff */
[----:B------:R-:W-:Y:S01]  /*2df0*/  IABS R69, R48 ;  /* 0x0000003000457213 */ /* 0x000fe20000000000 */
[----:B------:R-:W-:Y:S01]  /*2e00*/  IMAD.MOV R44, RZ, RZ, -R44 ;  /* 0x000000ffff2c7224 */ /* 0x000fe200078e0a2c */
[----:B------:R-:W-:Y:S01]  /*2e10*/  ISETP.GE.AND P6, PT, R46, RZ, PT ;  /* 0x000000ff2e00720c */ /* 0x000fe20003fc6270 */
[----:B------:R-:W-:Y:S02]  /*2e20*/  @!P2 IMAD.IADD R65, R65, 0x1, -R4 ;  /* 0x000000014141a824 */ /* 0x000fe400078e0a04 */
[----:B------:R-:W-:-:S02]  /*2e30*/  IMAD.MOV R42, RZ, RZ, -R42 ;  /* 0x000000ffff2a7224 */ /* 0x000fc400078e0a2a */
[C---:B------:R-:W-:Y:S01]  /*2e40*/  IMAD R63, R4.reuse, R44, R63 ;  /* 0x0000002c043f7224 */ /* 0x040fe200078e023f */
[C---:B------:R-:W-:Y:S01]  /*2e50*/  ISETP.GT.U32.AND P2, PT, R4.reuse, R65, PT ;  /* 0x000000410400720c */ /* 0x040fe20003f44070 */
[----:B------:R-:W-:Y:S02]  /*2e60*/  IMAD R67, R4, R42, R67 ;  /* 0x0000002a04437224 */ /* 0x000fe400078e0243 */
[----:B------:R-:W-:-:S04]  /*2e70*/  IMAD.HI.U32 R42, R5, R69, RZ ;  /* 0x00000045052a7227 */ /* 0x000fc800078e00ff */
[----:B------:R-:W-:Y:S01]  /*2e80*/  @!P4 IMAD.IADD R57, R57, 0x1, -R4 ;  /* 0x000000013939c824 */ /* 0x000fe200078e0a04 */
[----:B------:R-:W-:Y:S01]  /*2e90*/  ISETP.GT.U32.AND P4, PT, R4, R63, PT ;  /* 0x0000003f0400720c */ /* 0x000fe20003f84070 */
[----:B------:R-:W-:Y:S02]  /*2ea0*/  IMAD.MOV R42, RZ, RZ, -R42 ;  /* 0x000000ffff2a7224 */ /* 0x000fe400078e0a2a */
[----:B------:R-:W-:-:S04]  /*2eb0*/  IMAD.HI.U32 R44, R5, R71, RZ ;  /* 0x00000047052c7227 */ /* 0x000fc800078e00ff */
[C---:B------:R-:W-:Y:S02]  /*2ec0*/  IMAD R69, R4.reuse, R42, R69 ;  /* 0x0000002a04457224 */ /* 0x040fe400078e0245 */
[----:B------:R-:W-:Y:S02]  /*2ed0*/  @!P2 IMAD.IADD R65, R65, 0x1, -R4 ;  /* 0x000000014141a824 */ /* 0x000fe400078e0a04 */
[----:B------:R-:W-:Y:S01]  /*2ee0*/  IMAD.MOV R44, RZ, RZ, -R44 ;  /* 0x000000ffff2c7224 */ /* 0x000fe200078e0a2c */
[----:B------:R-:W-:Y:S01]  /*2ef0*/  ISETP.GT.U32.AND P2, PT, R4, R69, PT ;  /* 0x000000450400720c */ /* 0x000fe20003f44070 */
[--C-:B------:R-:W-:Y:S01]  /*2f00*/  @!P4 IMAD.IADD R63, R63, 0x1, -R4.reuse ;  /* 0x000000013f3fc824 */ /* 0x100fe200078e0a04 */
[----:B------:R-:W-:Y:S01]  /*2f10*/  ISETP.GE.AND P4, PT, R50, RZ, PT ;  /* 0x000000ff3200720c */ /* 0x000fe20003f86270 */
[C---:B------:R-:W-:Y:S02]  /*2f20*/  IMAD R71, R4.reuse, R44, R71 ;  /* 0x0000002c04477224 */ /* 0x040fe400078e0247 */
[----:B------:R-:W-:Y:S01]  /*2f30*/  @!P1 IMAD.MOV R57, RZ, RZ, -R57 ;  /* 0x000000ffff399224 */ /* 0x000fe200078e0a39 */
[----:B------:R-:W-:Y:S01]  /*2f40*/  ISETP.GT.U32.AND P1, PT, R4, R63, PT ;  /* 0x0000003f0400720c */ /* 0x000fe20003f24070 */
[----:B------:R-:W-:-:S02]  /*2f50*/  @!P3 IMAD.IADD R61, R61, 0x1, -R4 ;  /* 0x000000013d3db824 */ /* 0x000fc400078e0a04 */
[C---:B------:R-:W-:Y:S02]  /*2f60*/  VIADD R42, R2.reuse, 0xd ;  /* 0x0000000d022a7836 */ /* 0x040fe40000000000 */
[----:B------:R-:W-:Y:S01]  /*2f70*/  VIADD R44, R2, 0xc ;  /* 0x0000000c022c7836 */ /* 0x000fe20000000000 */
[----:B------:R-:W-:Y:S01]  /*2f80*/  ISETP.GT.U32.AND P3, PT, R4, R61, PT ;  /* 0x0000003d0400720c */ /* 0x000fe20003f64070 */
[--C-:B------:R-:W-:Y:S01]  /*2f90*/  @!P2 IMAD.IADD R69, R69, 0x1, -R4.reuse ;  /* 0x000000014545a824 */ /* 0x100fe200078e0a04 */
[----:B------:R-:W-:Y:S01]  /*2fa0*/  IABS R73, R42 ;  /* 0x0000002a00497213 */ /* 0x000fe20000000000 */
[----:B------:R-:W-:Y:S01]  /*2fb0*/  @!P4 IMAD.MOV R65, RZ, RZ, -R65 ;  /* 0x000000ffff41c224 */ /* 0x000fe200078e0a41 */
[----:B------:R-:W-:Y:S01]  /*2fc0*/  IABS R75, R44 ;  /* 0x0000002c004b7213 */ /* 0x000fe20000000000 */
[----:B------:R-:W-:Y:S01]  /*2fd0*/  VIADD R46, R2, 0xb ;  /* 0x0000000b022e7836 */ /* 0x000fe20000000000 */
[----:B------:R-:W-:Y:S01]  /*2fe0*/  ISETP.GT.U32.AND P4, PT, R4, R69, PT ;  /* 0x000000450400720c */ /* 0x000fe20003f84070 */
[----:B------:R-:W-:Y:S01]  /*2ff0*/  @!P1 IMAD.IADD R63, R63, 0x1, -R4 ;  /* 0x000000013f3f9824 */ /* 0x000fe200078e0a04 */
[----:B------:R-:W-:Y:S01]  /*3000*/  ISETP.GE.AND P2, PT, R44, RZ, PT ;  /* 0x000000ff2c00720c */ /* 0x000fe20003f46270 */
[----:B------:R-:W-:Y:S01]  /*3010*/  IMAD.HI.U32 R44, R5, R75, RZ ;  /* 0x0000004b052c7227 */ /* 0x000fe200078e00ff */
[----:B------:R-:W-:-:S02]  /*3020*/  ISETP.GE.AND P1, PT, R52, RZ, PT ;  /* 0x000000ff3400720c */ /* 0x000fc40003f26270 */
[----:B------:R-:W-:Y:S01]  /*3030*/  IABS R77, R46 ;  /* 0x0000002e004d7213 */ /* 0x000fe20000000000 */
[----:B------:R-:W-:Y:S01]  /*3040*/  @!P5 IMAD.MOV R63, RZ, RZ, -R63 ;  /* 0x000000ffff3fd224 */ /* 0x000fe200078e0a3f */
[----:B------:R-:W-:Y:S01]  /*3050*/  ISETP.GE.AND P5, PT, R42, RZ, PT ;  /* 0x000000ff2a00720c */ /* 0x000fe20003fa6270 */
[----:B------:R-:W-:-:S04]  /*3060*/  IMAD.HI.U32 R42, R5, R73, RZ ;  /* 0x00000049052a7227 */ /* 0x000fc800078e00ff */
[--C-:B------:R-:W-:Y:S01]  /*3070*/  @!P4 IMAD.IADD R69, R69, 0x1, -R4.reuse ;  /* 0x000000014545c824 */ /* 0x100fe200078e0a04 */
[C---:B------:R-:W-:Y:S01]  /*3080*/  ISETP.GT.U32.AND P4, PT, R4.reuse, R71, PT ;  /* 0x000000470400720c */ /* 0x040fe20003f84070 */
[----:B------:R-:W-:Y:S01]  /*3090*/  @!P3 IMAD.IADD R61, R61, 0x1, -R4 ;  /* 0x000000013d3db824 */ /* 0x000fe200078e0a04 */
[----:B------:R-:W-:Y:S01]  /*30a0*/  ISETP.GT.U32.AND P3, PT, R4, R67, PT ;  /* 0x000000430400720c */ /* 0x000fe20003f64070 */
[----:B------:R-:W-:Y:S01]  /*30b0*/  IMAD.MOV R44, RZ, RZ, -R44 ;  /* 0x000000ffff2c7224 */ /* 0x000fe200078e0a2c */
[----:B------:R-:W-:Y:S01]  /*30c0*/  IADD3 R42, -R42, RZ, RZ ;  /* 0x000000ff2a2a7210 */ /* 0x000fe20007ffe1ff */
[----:B------:R-:W-:-:S04]  /*30d0*/  IMAD.HI.U32 R50, R5, R81, RZ ;  /* 0x0000005105327227 */ /* 0x000fc800078e00ff */
[C---:B------:R-:W-:Y:S02]  /*30e0*/  IMAD R73, R4.reuse, R42, R73 ;  /* 0x0000002a04497224 */ /* 0x040fe400078e0249 */
[----:B------:R-:W-:Y:S02]  /*30f0*/  IMAD R75, R4, R44, R75 ;  /* 0x0000002c044b7224 */ /* 0x000fe400078e024b */
[--C-:B------:R-:W-:Y:S02]  /*3100*/  @!P4 IMAD.IADD R71, R71, 0x1, -R4.reuse ;  /* 0x000000014747c824 */ /* 0x100fe400078e0a04 */
[----:B------:R-:W-:Y:S02]  /*3110*/  @!P3 IMAD.IADD R67, R67, 0x1, -R4 ;  /* 0x000000014343b824 */ /* 0x000fe400078e0a04 */
[----:B------:R-:W-:Y:S01]  /*3120*/  VIADD R52, R2, 0xa ;  /* 0x0000000a02347836 */ /* 0x000fe20000000000 */
[C---:B------:R-:W-:Y:S01]  /*3130*/  ISETP.GT.U32.AND P4, PT, R4.reuse, R71, PT ;  /* 0x000000470400720c */ /* 0x040fe20003f84070 */
[----:B------:R-:W-:Y:S01]  /*3140*/  IMAD.MOV R50, RZ, RZ, -R50 ;  /* 0x000000ffff327224 */ /* 0x000fe200078e0a32 */
[----:B------:R-:W-:Y:S01]  /*3150*/  ISETP.GT.U32.AND P3, PT, R4, R67, PT ;  /* 0x000000430400720c */ /* 0x000fe20003f64070 */
[----:B------:R-:W-:Y:S01]  /*3160*/  @!P0 IMAD.MOV R61, RZ, RZ, -R61 ;  /* 0x000000ffff3d8224 */ /* 0x000fe200078e0a3d */
[----:B------:R-:W-:Y:S01]  /*3170*/  ISETP.GE.AND P0, PT, R48, RZ, PT ;  /* 0x000000ff3000720c */ /* 0x000fe20003f06270 */
[----:B------:R-:W-:Y:S01]  /*3180*/  IMAD R81, R4, R50, R81 ;  /* 0x0000003204517224 */ /* 0x000fe200078e0251 */
[----:B------:R-:W-:Y:S01]  /*3190*/  IABS R79, R52 ;  /* 0x00000034004f7213 */ /* 0x000fe20000000000 */
[----:B------:R-:W-:-:S02]  /*31a0*/  VIADD R50, R2, 0x8 ;  /* 0x0000000802327836 */ /* 0x000fc40000000000 */
[----:B------:R-:W-:-:S03]  /*31b0*/  IMAD.HI.U32 R44, R5, R85, RZ ;  /* 0x00000055052c7227 */ /* 0x000fc600078e00ff */
[----:B------:R-:W-:Y:S01]  /*31c0*/  IABS R83, R50 ;  /* 0x0000003200537213 */ /* 0x000fe20000000000 */
[--C-:B------:R-:W-:Y:S01]  /*31d0*/  @!P4 IMAD.IADD R71, R71, 0x1, -R4.reuse ;  /* 0x000000014747c824 */ /* 0x100fe200078e0a04 */
[----:B------:R-:W-:Y:S01]  /*31e0*/  ISETP.GT.U32.AND P4, PT, R4, R73, PT ;  /* 0x000000490400720c */ /* 0x000fe20003f84070 */
[----:B------:R-:W-:Y:S01]  /*31f0*/  @!P3 IMAD.IADD R67, R67, 0x1, -R4 ;  /* 0x000000014343b824 */ /* 0x000fe200078e0a04 */
[----:B------:R-:W-:Y:S01]  /*3200*/  ISETP.GE.AND P3, PT, R46, RZ, PT ;  /* 0x000000ff2e00720c */ /* 0x000fe20003f66270 */
[----:B------:R-:W-:-:S04]  /*3210*/  IMAD.HI.U32 R46, R5, R77, RZ ;  /* 0x0000004d052e7227 */ /* 0x000fc800078e00ff */
[----:B------:R-:W-:Y:S02]  /*3220*/  IMAD.MOV R46, RZ, RZ, -R46 ;  /* 0x000000ffff2e7224 */ /* 0x000fe400078e0a2e */
[----:B------:R-:W-:-:S04]  /*3230*/  IMAD.HI.U32 R48, R5, R79, RZ ;  /* 0x0000004f05307227 */ /* 0x000fc800078e00ff */
[----:B------:R-:W-:Y:S01]  /*3240*/  @!P4 IADD3 R73, R73, -R4, RZ ;  /* 0x800000044949c210 */ /* 0x000fe20007ffe0ff */
[C---:B------:R-:W-:Y:S01]  /*3250*/  IMAD R77, R4.reuse, R46, R77 ;  /* 0x0000002e044d7224 */ /* 0x040fe200078e024d */
[----:B------:R-:W-:Y:S01]  /*3260*/  ISETP.GT.U32.AND P4, PT, R4, R75, PT ;  /* 0x0000004b0400720c */ /* 0x000fe20003f84070 */
[----:B------:R-:W-:Y:S02]  /*3270*/  IMAD.MOV R48, RZ, RZ, -R48 ;  /* 0x000000ffff307224 */ /* 0x000fe400078e0a30 */
[----:B------:R-:W-:-:S04]  /*3280*/  IMAD.HI.U32 R42, R5, R83, RZ ;  /* 0x00000053052a7227 */ /* 0x000fc800078e00ff */
[----:B------:R-:W-:Y:S01]  /*3290*/  @!P0 IMAD.MOV R69, RZ, RZ, -R69 ;  /* 0x000000ffff458224 */ /* 0x000fe200078e0a45 */
[C---:B------:R-:W-:Y:S01]  /*32a0*/  ISETP.GT.U32.AND P0, PT, R4.reuse, R77, PT ;  /* 0x0000004d0400720c */ /* 0x040fe20003f04070 */
[C---:B------:R-:W-:Y:S02]  /*32b0*/  IMAD R79, R4.reuse, R48, R79 ;  /* 0x00000030044f7224 */ /* 0x040fe400078e024f */
[----:B------:R-:W-:Y:S01]  /*32c0*/  @!P6 IMAD.MOV R67, RZ, RZ, -R67 ;  /* 0x000000ffff43e224 */ /* 0x000fe200078e0a43 */
[C---:B------:R-:W-:Y:S01]  /*32d0*/  ISETP.GT.U32.AND P6, PT, R4.reuse, R73, PT ;  /* 0x000000490400720c */ /* 0x040fe20003fc4070 */
[----:B------:R-:W-:Y:S02]  /*32e0*/  @!P4 IMAD.IADD R75, R75, 0x1, -R4 ;  /* 0x000000014b4bc824 */ /* 0x000fe400078e0a04 */
[----:B------:R-:W-:Y:S02]  /*32f0*/  IMAD.MOV R48, RZ, RZ, -R42 ;  /* 0x000000ffff307224 */ /* 0x000fe400078e0a2a */
[----:B------:R-:W-:Y:S01]  /*3300*/  IMAD.MOV R44, RZ, RZ, -R44 ;  /* 0x000000ffff2c7224 */ /* 0x000fe200078e0a2c */
[C---:B------:R-:W-:Y:S01]  /*3310*/  ISETP.GT.U32.AND P4, PT, R4.reuse, R75, PT ;  /* 0x0000004b0400720c */ /* 0x040fe20003f84070 */
[----:B------:R-:W-:-:S02]  /*3320*/  IMAD R83, R4, R48, R83 ;  /* 0x0000003004537224 */ /* 0x000fc400078e0253 */
[C---:B------:R-:W-:Y:S02]  /*3330*/  IMAD R85, R4.reuse, R44, R85 ;  /* 0x0000002c04557224 */ /* 0x040fe400078e0255 */
[----:B------:R-:W-:Y:S01]  /*3340*/  @!P1 IMAD.MOV R71, RZ, RZ, -R71 ;  /* 0x000000ffff479224 */ /* 0x000fe200078e0a47 */
[C---:B------:R-:W-:Y:S01]  /*3350*/  ISETP.GT.U32.AND P1, PT, R4.reuse, R79, PT ;  /* 0x0000004f0400720c */ /* 0x040fe20003f24070 */
[----:B------:R-:W-:Y:S01]  /*3360*/  @!P0 IMAD.IADD R77, R77, 0x1, -R4 ;  /* 0x000000014d4d8824 */ /* 0x000fe200078e0a04 */
[----:B------:R-:W-:Y:S01]  /*3370*/  ISETP.GT.U32.AND P0, PT, R4, R85, PT ;  /* 0x000000550400720c */ /* 0x000fe20003f04070 */
[----:B------:R-:W-:-:S04]  /*3380*/  IMAD.HI.U32 R46, R5, R87, RZ ;  /* 0x00000057052e7227 */ /* 0x000fc800078e00ff */
[--C-:B------:R-:W-:Y:S01]  /*3390*/  @!P4 IMAD.IADD R75, R75, 0x1, -R4.reuse ;  /* 0x000000014b4bc824 */ /* 0x100fe200078e0a04 */
[C---:B------:R-:W-:Y:S01]  /*33a0*/  ISETP.GT.U32.AND P4, PT, R4.reuse, R83, PT ;  /* 0x000000530400720c */ /* 0x040fe20003f84070 */
[----:B------:R-:W-:Y:S01]  /*33b0*/  @!P6 IMAD.IADD R73, R73, 0x1, -R4 ;  /* 0x000000014949e824 */ /* 0x000fe200078e0a04 */
[----:B------:R-:W-:Y:S01]  /*33c0*/  ISETP.GT.U32.AND P6, PT, R4, R81, PT ;  /* 0x000000510400720c */ /* 0x000fe20003fc4070 */
[----:B------:R-:W-:Y:S02]  /*33d0*/  IMAD.MOV R46, RZ, RZ, -R46 ;  /* 0x000000ffff2e7224 */ /* 0x000fe400078e0a2e */
[----:B------:R-:W-:Y:S02]  /*33e0*/  VIADD R48, R2, 0x2 ;  /* 0x0000000202307836 */ /* 0x000fe40000000000 */
[----:B------:R-:W-:-:S03]  /*33f0*/  IMAD.HI.U32 R44, R5, R91, RZ ;  /* 0x0000005b052c7227 */ /* 0x000fc600078e00ff */
[----:B------:R-:W-:Y:S01]  /*3400*/  IABS R95, R48 ;  /* 0x00000030005f7213 */ /* 0x000fe20000000000 */
[----:B------:R-:W-:Y:S02]  /*3410*/  IMAD R87, R4, R46, R87 ;  /* 0x0000002e04577224 */ /* 0x000fe400078e0257 */
[----:B------:R-:W-:Y:S02]  /*3420*/  VIADD R46, R2, 0x3 ;  /* 0x00000003022e7836 */ /* 0x000fe40000000000 */
[----:B------:R-:W-:Y:S01]  /*3430*/  @!P4 IMAD.IADD R83, R83, 0x1, -R4 ;  /* 0x000000015353c824 */ /* 0x000fe200078e0a04 */
[----:B------:R-:W-:Y:S01]  /*3440*/  @!P6 IADD3 R81, R81, -R4, RZ ;  /* 0x800000045151e210 */ /* 0x000fe20007ffe0ff */
[----:B------:R-:W-:Y:S01]  /*3450*/  IMAD.HI.U32 R42, R5, R89, RZ ;  /* 0x00000059052a7227 */ /* 0x000fe200078e00ff */
[----:B------:R-:W-:Y:S02]  /*3460*/  IABS R93, R46 ;  /* 0x0000002e005d7213 */ /* 0x000fe40000000000 */
[C---:B------:R-:W-:Y:S01]  /*3470*/  ISETP.GT.U32.AND P6, PT, R4.reuse, R77, PT ;  /* 0x0000004d0400720c */ /* 0x040fe20003fc4070 */
[----:B------:R-:W-:Y:S01]  /*3480*/  IMAD.MOV R44, RZ, RZ, -R44 ;  /* 0x000000ffff2c7224 */ /* 0x000fe200078e0a2c */
[C---:B------:R-:W-:Y:S01]  /*3490*/  ISETP.GT.U32.AND P4, PT, R4.reuse, R81, PT ;  /* 0x000000510400720c */ /* 0x040fe20003f84070 */
[--C-:B------:R-:W-:Y:S01]  /*34a0*/  @!P1 IMAD.IADD R79, R79, 0x1, -R4.reuse ;  /* 0x000000014f4f9824 */ /* 0x100fe200078e0a04 */
[C---:B------:R-:W-:Y:S01]  /*34b0*/  ISETP.GT.U32.AND P1, PT, R4.reuse, R87, PT ;  /* 0x000000570400720c */ /* 0x040fe20003f24070 */
[----:B------:R-:W-:Y:S01]  /*34c0*/  @!P0 IMAD.IADD R85, R85, 0x1, -R4 ;  /* 0x0000000155558824 */ /* 0x000fe200078e0a04 */
[----:B------:R-:W-:Y:S01]  /*34d0*/  ISETP.GT.U32.AND P0, PT, R4, R83, PT ;  /* 0x000000530400720c */ /* 0x000fe20003f04070 */
[----:B------:R-:W-:-:S02]  /*34e0*/  IMAD.MOV R42, RZ, RZ, -R42 ;  /* 0x000000ffff2a7224 */ /* 0x000fc400078e0a2a */
[----:B------:R-:W-:Y:S02]  /*34f0*/  IMAD R91, R4, R44, R91 ;  /* 0x0000002c045b7224 */ /* 0x000fe400078e025b */
[----:B------:R-:W-:-:S04]  /*3500*/  IMAD.HI.U32 R44, R5, R95, RZ ;  /* 0x0000005f052c7227 */ /* 0x000fc800078e00ff */
[----:B------:R-:W-:Y:S02]  /*3510*/  IMAD R89, R4, R42, R89 ;  /* 0x0000002a04597224 */ /* 0x000fe400078e0259 */
[----:B------:R-:W-:-:S04]  /*3520*/  IMAD.HI.U32 R42, R5, R93, RZ ;  /* 0x0000005d052a7227 */ /* 0x000fc800078e00ff */
[----:B------:R-:W-:Y:S02]  /*3530*/  IMAD.MOV R44, RZ, RZ, -R44 ;  /* 0x000000ffff2c7224 */ /* 0x000fe400078e0a2c */
[----:B------:R-:W-:Y:S02]  /*3540*/  IMAD.MOV R42, RZ, RZ, -R42 ;  /* 0x000000ffff2a7224 */ /* 0x000fe400078e0a2a */
[C---:B------:R-:W-:Y:S02]  /*3550*/  IMAD R95, R4.reuse, R44, R95 ;  /* 0x0000002c045f7224 */ /* 0x040fe400078e025f */
[C---:B------:R-:W-:Y:S02]  /*3560*/  IMAD R93, R4.reuse, R42, R93 ;  /* 0x0000002a045d7224 */ /* 0x040fe400078e025d */
[----:B------:R-:W-:Y:S01]  /*3570*/  @!P5 IMAD.MOV R73, RZ, RZ, -R73 ;  /* 0x000000ffff49d224 */ /* 0x000fe200078e0a49 */
[C---:B------:R-:W-:Y:S01]  /*3580*/  ISETP.GT.U32.AND P5, PT, R4.reuse, R79, PT ;  /* 0x0000004f0400720c */ /* 0x040fe20003fa4070 */
[--C-:B------:R-:W-:Y:S01]  /*3590*/  @!P1 IMAD.IADD R87, R87, 0x1, -R4.reuse ;  /* 0x0000000157579824 */ /* 0x100fe200078e0a04 */
[C---:B------:R-:W-:Y:S01]  /*35a0*/  ISETP.GT.U32.AND P1, PT, R4.reuse, R85, PT ;  /* 0x000000550400720c */ /* 0x040fe20003f24070 */
[----:B------:R-:W-:Y:S01]  /*35b0*/  @!P0 IMAD.IADD R83, R83, 0x1, -R4 ;  /* 0x0000000153538824 */ /* 0x000fe200078e0a04 */
[----:B------:R-:W-:Y:S01]  /*35c0*/  ISETP.GT.U32.AND P0, PT, R4, R95, PT ;  /* 0x0000005f0400720c */ /* 0x000fe20003f04070 */
[----:B------:R-:W-:-:S04]  /*35d0*/  IMAD.HI.U32 R42, R5, R97, RZ ;  /* 0x00000061052a7227 */ /* 0x000fc800078e00ff */
[----:B------:R-:W-:-:S04]  /*35e0*/  IMAD.HI.U32 R5, R5, R99, RZ ;  /* 0x0000006305057227 */ /* 0x000fc800078e00ff */
[----:B------:R-:W-:Y:S01]  /*35f0*/  @!P2 IMAD.MOV R75, RZ, RZ, -R75 ;  /* 0x000000ffff4ba224 */ /* 0x000fe200078e0a4b */
[C---:B------:R-:W-:Y:S01]  /*3600*/  ISETP.GT.U32.AND P2, PT, R4.reuse, R87, PT ;  /* 0x000000570400720c */ /* 0x040fe20003f44070 */
[--C-:B------:R-:W-:Y:S01]  /*3610*/  @!P6 IMAD.IADD R77, R77, 0x1, -R4.reuse ;  /* 0x000000014d4de824 */ /* 0x100fe200078e0a04 */
[C---:B------:R-:W-:Y:S01]  /*3620*/  ISETP.GT.U32.AND P6, PT, R4.reuse, R89, PT ;  /* 0x000000590400720c */ /* 0x040fe20003fc4070 */
[----:B------:R-:W-:Y:S01]  /*3630*/  @!P4 IMAD.IADD R81, R81, 0x1, -R4 ;  /* 0x000000015151c824 */ /* 0x000fe200078e0a04 */
[C---:B------:R-:W-:Y:S01]  /*3640*/  ISETP.GT.U32.AND P4, PT, R4.reuse, R93, PT ;  /* 0x0000005d0400720c */ /* 0x040fe20003f84070 */
[----:B------:R-:W-:Y:S01]  /*3650*/  IMAD.MOV R42, RZ, RZ, -R42 ;  /* 0x000000ffff2a7224 */ /* 0x000fe200078e0a2a */
[----:B------:R-:W-:Y:S01]  /*3660*/  @!P0 IADD3 R95, R95, -R4, RZ ;  /* 0x800000045f5f8210 */ /* 0x000fe20007ffe0ff */
[----:B------:R-:W-:Y:S02]  /*3670*/  IMAD.MOV R5, RZ, RZ, -R5 ;  /* 0x000000ffff057224 */ /* 0x000fe400078e0a05 */
[----:B------:R-:W-:-:S02]  /*3680*/  IMAD R97, R4, R42, R97 ;  /* 0x0000002a04617224 */ /* 0x000fc400078e0261 */
[C---:B------:R-:W-:Y:S01]  /*3690*/  IMAD R99, R4.reuse, R5, R99 ;  /* 0x0000000504637224 */ /* 0x040fe200078e0263 */
[----:B------:R-:W-:Y:S01]  /*36a0*/  SHF.R.S32.HI R5, RZ, 0x1f, R246 ;  /* 0x0000001fff057819 */ /* 0x000fe200000114f6 */
[--C-:B------:R-:W-:Y:S01]  /*36b0*/  @!P5 IMAD.IADD R79, R79, 0x1, -R4.reuse ;  /* 0x000000014f4fd824 */ /* 0x100fe200078e0a04 */
[C---:B------:R-:W-:Y:S01]  /*36c0*/  ISETP.GT.U32.AND P5, PT, R4.reuse, R91, PT ;  /* 0x0000005b0400720c */ /* 0x040fe20003fa4070 */
[--C-:B------:R-:W-:Y:S01]  /*36d0*/  @!P1 IMAD.IADD R85, R85, 0x1, -R4.reuse ;  /* 0x0000000155559824 */ /* 0x100fe200078e0a04 */
[C---:B------:R-:W-:Y:S01]  /*36e0*/  ISETP.GT.U32.AND P1, PT, R4.reuse, R97, PT ;  /* 0x000000610400720c */ /* 0x040fe20003f24070 */
[--C-:B------:R-:W-:Y:S01]  /*36f0*/  @!P2 IMAD.IADD R87, R87, 0x1, -R4.reuse ;  /* 0x000000015757a824 */ /* 0x100fe200078e0a04 */
[----:B------:R-:W-:Y:S01]  /*3700*/  ISETP.GT.U32.AND P0, PT, R4, R99, PT ;  /* 0x000000630400720c */ /* 0x000fe20003f04070 */
[--C-:B------:R-:W-:Y:S01]  /*3710*/  @!P6 IMAD.IADD R89, R89, 0x1, -R4.reuse ;  /* 0x000000015959e824 */ /* 0x100fe200078e0a04 */
[----:B------:R-:W-:Y:S01]  /*3720*/  ISETP.GE.AND P2, PT, R52, RZ, PT ;  /* 0x000000ff3400720c */ /* 0x000fe20003f46270 */
[--C-:B------:R-:W-:Y:S01]  /*3730*/  @!P4 IMAD.IADD R93, R93, 0x1, -R4.reuse ;  /* 0x000000015d5dc824 */ /* 0x100fe200078e0a04 */
[----:B------:R-:W-:Y:S01]  /*3740*/  ISETP.GE.AND P6, PT, R54, RZ, PT ;  /* 0x000000ff3600720c */ /* 0x000fe20003fc6270 */
[----:B------:R-:W-:Y:S01]  /*3750*/  @!P3 IMAD.MOV R77, RZ, RZ, -R77 ;  /* 0x000000ffff4db224 */ /* 0x000fe200078e0a4d */
[----:B------:R-:W-:Y:S01]  /*3760*/  ISETP.GE.AND P4, PT, R56, RZ, PT ;  /* 0x000000ff3800720c */ /* 0x000fe20003f86270 */
[----:B------:R-:W-:Y:S01]  /*3770*/  IMAD R78, R133, UR40, RZ ;  /* 0x00000028854e7c24 */ /* 0x000fe2000f8e02ff */
[----:B------:R-:W-:Y:S01]  /*3780*/  ISETP.GT.U32.AND P3, PT, R4, R93, PT ;  /* 0x0000005d0400720c */ /* 0x000fe20003f64070 */
[--C-:B------:R-:W-:Y:S01]  /*3790*/  @!P5 IMAD.IADD R91, R91, 0x1, -R4.reuse ;  /* 0x000000015b5bd824 */ /* 0x100fe200078e0a04 */
[----:B------:R-:W-:Y:S01]  /*37a0*/  ISETP.GE.AND P5, PT, R50, RZ, PT ;  /* 0x000000ff3200720c */ /* 0x000fe20003fa6270 */
[--C-:B------:R-:W-:Y:S01]  /*37b0*/  @!P1 IMAD.IADD R97, R97, 0x1, -R4.reuse ;  /* 0x0000000161619824 */ /* 0x100fe200078e0a04 */
[C---:B------:R-:W-:Y:S01]  /*37c0*/  ISETP.GT.U32.AND P1, PT, R4.reuse, R89, PT ;  /* 0x000000590400720c */ /* 0x040fe20003f24070 */
[--C-:B------:R-:W-:Y:S01]  /*37d0*/  @!P0 IMAD.IADD R99, R99, 0x1, -R4.reuse ;  /* 0x0000000163638824 */ /* 0x100fe200078e0a04 */
[----:B------:R-:W-:Y:S01]  /*37e0*/  LEA.HI R246, R5, R246, RZ, 0x7 ;  /* 0x000000f605f67211 */ /* 0x000fe200078f38ff */
[----:B------:R-:W-:Y:S01]  /*37f0*/  @!P2 IMAD.MOV R79, RZ, RZ, -R79 ;  /* 0x000000ffff4fa224 */ /* 0x000fe200078e0a4f */
[C---:B------:R-:W-:Y:S01]  /*3800*/  ISETP.GT.U32.AND P2, PT, R4.reuse, R91, PT ;  /* 0x0000005b0400720c */ /* 0x040fe20003f44070 */
[----:B------:R-:W-:Y:S01]  /*3810*/  @!P6 IMAD.MOV R81, RZ, RZ, -R81 ;  /* 0x000000ffff51e224 */ /* 0x000fe200078e0a51 */
[C---:B------:R-:W-:Y:S01]  /*3820*/  ISETP.GT.U32.AND P6, PT, R4.reuse, R95, PT ;  /* 0x0000005f0400720c */ /* 0x040fe20003fc4070 */
[----:B------:R-:W-:Y:S01]  /*3830*/  @!P4 IMAD.MOV R85, RZ, RZ, -R85 ;  /* 0x000000ffff55c224 */ /* 0x000fe200078e0a55 */
[C---:B------:R-:W-:Y:S01]  /*3840*/  ISETP.GT.U32.AND P0, PT, R4.reuse, R97, PT ;  /* 0x000000610400720c */ /* 0x040fe20003f04070 */
[--C-:B------:R-:W-:Y:S01]  /*3850*/  @!P3 IMAD.IADD R93, R93, 0x1, -R4.reuse ;  /* 0x000000015d5db824 */ /* 0x100fe200078e0a04 */
[----:B------:R-:W-:Y:S01]  /*3860*/  ISETP.GT.U32.AND P4, PT, R4, R99, PT ;  /* 0x000000630400720c */ /* 0x000fe20003f84070 */
[----:B------:R-:W-:Y:S01]  /*3870*/  @!P5 IMAD.MOV R83, RZ, RZ, -R83 ;  /* 0x000000ffff53d224 */ /* 0x000fe200078e0a53 */
[----:B------:R-:W-:Y:S01]  /*3880*/  ISETP.GE.AND P5, PT, R58, RZ, PT ;  /* 0x000000ff3a00720c */ /* 0x000fe20003fa6270 */
[--C-:B------:R-:W-:Y:S01]  /*3890*/  @!P1 IMAD.IADD R89, R89, 0x1, -R4.reuse ;  /* 0x0000000159599824 */ /* 0x100fe200078e0a04 */
[----:B------:R-:W-:Y:S01]  /*38a0*/  ISETP.GE.AND P1, PT, R60, RZ, PT ;  /* 0x000000ff3c00720c */ /* 0x000fe20003f26270 */
[----:B------:R-:W-:Y:S01]  /*38b0*/  IMAD R78, R128, UR40, RZ ;  /* 0x00000028804e7c24 */ /* 0x000fe2000f8e02ff */
[----:B------:R-:W-:Y:S01]  /*38c0*/  ISETP.GE.AND P3, PT, R46, RZ, PT ;  /* 0x000000ff2e00720c */ /* 0x000fe20003f66270 */
[--C-:B------:R-:W-:Y:S01]  /*38d0*/  @!P2 IMAD.IADD R91, R91, 0x1, -R4.reuse ;  /* 0x000000015b5ba824 */ /* 0x100fe200078e0a04 */
[----:B------:R-:W-:Y:S01]  /*38e0*/  ISETP.GE.AND P2, PT, R62, RZ, PT ;  /* 0x000000ff3e00720c */ /* 0x000fe20003f46270 */
[--C-:B------:R-:W-:Y:S01]  /*38f0*/  @!P6 IMAD.IADD R95, R95, 0x1, -R4.reuse ;  /* 0x000000015f5fe824 */ /* 0x100fe200078e0a04 */
[----:B------:R-:W-:Y:S01]  /*3900*/  ISETP.GE.AND P6, PT, R48, RZ, PT ;  /* 0x000000ff3000720c */ /* 0x000fe20003fc6270 */
[--C-:B------:R-:W-:Y:S01]  /*3910*/  @!P0 IMAD.IADD R97, R97, 0x1, -R4.reuse ;  /* 0x0000000161618824 */ /* 0x100fe200078e0a04 */
[----:B------:R-:W-:Y:S01]  /*3920*/  ISETP.GE.AND P0, PT, R64, RZ, PT ;  /* 0x000000ff4000720c */ /* 0x000fe20003f06270 */
[----:B------:R-:W-:Y:S01]  /*3930*/  @!P4 IMAD.IADD R99, R99, 0x1, -R4 ;  /* 0x000000016363c824 */ /* 0x000fe200078e0a04 */
[----:B------:R-:W-:Y:S01]  /*3940*/  ISETP.NE.AND P4, PT, R45, RZ, PT ;  /* 0x000000ff2d00720c */ /* 0x000fe20003f85270 */
[----:B------:R-:W-:Y:S01]  /*3950*/  @!P5 IMAD.MOV R87, RZ, RZ, -R87 ;  /* 0x000000ffff57d224 */ /* 0x000fe200078e0a57 */
[----:B------:R-:W-:Y:S01]  /*3960*/  LOP3.LUT R4, RZ, R45, RZ, 0x33, !PT ;  /* 0x0000002dff047212 */ /* 0x000fe200078e33ff */
[----:B------:R-:W-:Y:S01]  /*3970*/  @!P1 IMAD.MOV R89, RZ, RZ, -R89 ;  /* 0x000000ffff599224 */ /* 0x000fe200078e0a59 */
[----:B------:R-:W-:Y:S01]  /*3980*/  ISETP.GE.AND P5, PT, R2, RZ, PT ;  /* 0x000000ff0200720c */ /* 0x000fe20003fa6270 */
[----:B------:R-:W-:Y:S01]  /*3990*/  @!P3 IMAD.MOV R93, RZ, RZ, -R93 ;  /* 0x000000ffff5db224 */ /* 0x000fe200078e0a5d */
[----:B------:R-:W-:Y:S01]  /*39a0*/  SEL R5, R4, R24, !P4 ;  /* 0x0000001804057207 */ /* 0x000fe20006000000 */
[----:B------:R-:W-:Y:S01]  /*39b0*/  IMAD R78, R126, UR40, RZ ;  /* 0x000000287e4e7c24 */ /* 0x000fe2000f8e02ff */
[C---:B------:R-:W-:Y:S01]  /*39c0*/  SEL R42, R4.reuse, R25, !P4 ;  /* 0x00000019042a7207 */ /* 0x040fe20006000000 */
[----:B------:R-:W-:Y:S01]  /*39d0*/  @!P6 IMAD.MOV R95, RZ, RZ, -R95 ;  /* 0x000000ffff5fe224 */ /* 0x000fe200078e0a5f */
[----:B------:R-:W0:Y:S01]  /*39e0*/  LDC.64 R24, c[0x0][0x218] ;  /* 0x00008600ff187b82 */ /* 0x000e220000000a00 */
[C---:B------:R-:W-:Y:S01]  /*39f0*/  SEL R9, R4.reuse, R9, !P4 ;  /* 0x0000000904097207 */ /* 0x040fe20006000000 */
[----:B------:R-:W-:Y:S01]  /*3a00*/  @!P0 IMAD.MOV R97, RZ, RZ, -R97 ;  /* 0x000000ffff618224 */ /* 0x000fe200078e0a61 */
[C---:B------:R-:W-:Y:S01]  /*3a10*/  SEL R10, R4.reuse, R10, !P4 ;  /* 0x0000000a040a7207 */ /* 0x040fe20006000000 */
[----:B------:R-:W-:Y:S01]  /*3a20*/  IMAD R5, R5, UR5, RZ ;  /* 0x0000000505057c24 */ /* 0x000fe2000f8e02ff */
[C---:B------:R-:W-:Y:S01]  /*3a30*/  SEL R15, R4.reuse, R15, !P4 ;  /* 0x0000000f040f7207 */ /* 0x040fe20006000000 */
[----:B------:R-:W-:Y:S01]  /*3a40*/  IMAD R9, R9, UR5, RZ ;  /* 0x0000000509097c24 */ /* 0x000fe2000f8e02ff */
[C---:B------:R-:W-:Y:S01]  /*3a50*/  SEL R61, R4.reuse, R61, !P4 ;  /* 0x0000003d043d7207 */ /* 0x040fe20006000000 */
[----:B------:R-:W-:Y:S01]  /*3a60*/  @!P5 IMAD.MOV R99, RZ, RZ, -R99 ;  /* 0x000000ffff63d224 */ /* 0x000fe200078e0a63 */
[----:B------:R-:W-:Y:S01]  /*3a70*/  SEL R16, R4, R16, !P4 ;  /* 0x0000001004107207 */ /* 0x000fe20006000000 */
[----:B------:R-:W-:Y:S01]  /*3a80*/  IMAD R10, R10, UR5, RZ ;  /* 0x000000050a0a7c24 */ /* 0x000fe2000f8e02ff */
[C---:B------:R-:W-:Y:S01]  /*3a90*/  SEL R21, R4.reuse, R21, !P4 ;  /* 0x0000001504157207 */ /* 0x040fe20006000000 */
[----:B------:R-:W-:Y:S01]  /*3aa0*/  IMAD R15, R15, UR5, RZ ;  /* 0x000000050f0f7c24 */ /* 0x000fe2000f8e02ff */
[C---:B------:R-:W-:Y:S01]  /*3ab0*/  SEL R6, R4.reuse, R6, !P4 ;  /* 0x0000000604067207 */ /* 0x040fe20006000000 */
[----:B------:R-:W-:Y:S01]  /*3ac0*/  IMAD R82, R61, UR5, RZ ;  /* 0x000000053d527c24 */ /* 0x000fe2000f8e02ff */
[----:B------:R-:W-:Y:S01]  /*3ad0*/  SEL R11, R4, R11, !P4 ;  /* 0x0000000b040b7207 */ /* 0x000fe20006000000 */
        /* <DEDUP_REMOVED lines=9> */
[CC--:B0-----:R-:W-:Y:S01]  /*3b70*/  LEA R191, P5, R9.reuse, R24.reuse, 0x1 ;  /* 0x0000001809bf7211 */ /* 0x0c1fe200078a08ff */
[----:B------:R-:W-:Y:S01]  /*3b80*/  IMAD R8, R8, UR5, RZ ;  /* 0x0000000508087c24 */ /* 0x000fe2000f8e02ff */
[-C--:B------:R-:W-:Y:S01]  /*3b90*/  LEA R192, P6, R10, R24.reuse, 0x1 ;  /* 0x000000180ac07211 */ /* 0x080fe200078c08ff */
[----:B------:R-:W-:Y:S01]  /*3ba0*/  IMAD R22, R22, UR5, RZ ;  /* 0x0000000516167c24 */ /* 0x000fe2000f8e02ff */
[----:B------:R-:W-:Y:S01]  /*3bb0*/  LEA.HI.X.SX32 R61, R9, R25, 0x1, P5 ;  /* 0x00000019093d7211 */ /* 0x000fe200028f0eff */
[----:B------:R-:W-:Y:S01]  /*3bc0*/  IMAD R27, R27, UR5, RZ ;  /* 0x000000051b1b7c24 */ /* 0x000fe2000f8e02ff */
[----:B------:R-:W-:Y:S01]  /*3bd0*/  LEA R197, P5, R15, R24, 0x1 ;  /* 0x000000180fc57211 */ /* 0x000fe200078a08ff */
        /* <DEDUP_REMOVED lines=9> */
[----:B------:R-:W-:Y:S01]  /*3c70*/  @!P2 IADD3 R91, -R91, RZ, RZ ;  /* 0x000000ff5b5ba210 */ /* 0x000fe20007ffe1ff */
[----:B------:R-:W-:Y:S01]  /*3c80*/  IMAD R17, R17, UR5, RZ ;  /* 0x0000000511117c24 */ /* 0x000fe2000f8e02ff */
[-C--:B------:R-:W-:Y:S01]  /*3c90*/  LEA.HI.X.SX32 R62, R10, R25.reuse, 0x1, P6 ;  /* 0x000000190a3e7211 */ /* 0x080fe200030f0eff */
[----:B------:R-:W-:Y:S01]  /*3ca0*/  IMAD R207, R73, UR5, RZ ;  /* 0x0000000549cf7c24 */ /* 0x000fe2000f8e02ff */
[----:B------:R-:W-:Y:S01]  /*3cb0*/  LEA.HI.X.SX32 R67, R15, R25, 0x1, P5 ;  /* 0x000000190f437211 */ /* 0x000fe200028f0eff */
[----:B------:R-:W-:Y:S01]  /*3cc0*/  IMAD R78, R118, UR40, RZ ;  /* 0x00000028764e7c24 */ /* 0x000fe2000f8e02ff */
[----:B------:R-:W-:Y:S01]  /*3cd0*/  SEL R14, R4, R14, !P4 ;  /* 0x0000000e040e7207 */ /* 0x000fe20006000000 */
[----:B------:R-:W-:Y:S01]  /*3ce0*/  IMAD R78, R116, UR40, RZ ;  /* 0x00000028744e7c24 */ /* 0x000fe2000f8e02ff */
[C---:B------:R-:W-:Y:S01]  /*3cf0*/  SEL R28, R4.reuse, R28, !P4 ;  /* 0x0000001c041c7207 */ /* 0x040fe20006000000 */
[----:B------:R-:W-:Y:S01]  /*3d00*/  IMAD R78, R113, UR40, RZ ;  /* 0x00000028714e7c24 */ /* 0x000fe2000f8e02ff */
[----:B------:R-:W-:Y:S01]  /*3d10*/  SEL R33, R4, R33, !P4 ;  /* 0x0000002104217207 */ /* 0x000fe20006000000 */
[----:B------:R-:W-:Y:S01]  /*3d20*/  IMAD R14, R14, UR5, RZ ;  /* 0x000000050e0e7c24 */ /* 0x000fe2000f8e02ff */
[----:B------:R-:W-:Y:S01]  /*3d30*/  SEL R63, R4, R63, !P4 ;  /* 0x0000003f043f7207 */ /* 0x000fe20006000000 */
[----:B------:R-:W-:Y:S01]  /*3d40*/  IMAD R28, R28, UR5, RZ ;  /* 0x000000051c1c7c24 */ /* 0x000fe2000f8e02ff */
[-C--:B------:R-:W-:Y:S01]  /*3d50*/  LEA R198, P6, R16, R24.reuse, 0x1 ;  /* 0x0000001810c67211 */ /* 0x080fe200078c08ff */
[----:B------:R-:W-:Y:S01]  /*3d60*/  IMAD R33, R33, UR5, RZ ;  /* 0x0000000521217c24 */ /* 0x000fe2000f8e02ff */
[----:B------:R-:W-:Y:S01]  /*3d70*/  LEA R203, P5, R21, R24, 0x1 ;  /* 0x0000001815cb7211 */ /* 0x000fe200078a08ff */
[----:B------:R-:W-:Y:S01]  /*3d80*/  IMAD R84, R63, UR5, RZ ;  /* 0x000000053f547c24 */ /* 0x000fe2000f8e02ff */
[----:B------:R-:W-:Y:S01]  /*3d90*/  SEL R13, R4, R13, !P4 ;  /* 0x0000000d040d7207 */ /* 0x000fe20006000000 */
[----:B------:R-:W-:Y:S01]  /*3da0*/  IMAD R78, R110, UR40, RZ ;  /* 0x000000286e4e7c24 */ /* 0x000fe2000f8e02ff */
[C---:B------:R-:W-:Y:S01]  /*3db0*/  SEL R18, R4.reuse, R18, !P4 ;  /* 0x0000001204127207 */ /* 0x040fe20006000000 */
        /* <DEDUP_REMOVED lines=9> */
[----:B------:R-:W-:-:S02]  /*3e50*/  SEL R20, R4, R20, !P4 ;  /* 0x0000001404147207 */ /* 0x000fc40006000000 */
[----:B------:R-:W-:Y:S02]  /*3e60*/  CS2R R44, SRZ ;  /* 0x00000000002c7805 */ /* 0x000fe4000001ff00 */
[C---:B------:R-:W-:Y:S01]  /*3e70*/  SEL R26, R4.reuse, R26, !P4 ;  /* 0x0000001a041a7207 */ /* 0x040fe20006000000 */
[----:B------:R-:W-:Y:S01]  /*3e80*/  IMAD R19, R19, UR5, RZ ;  /* 0x0000000513137c24 */ /* 0x000fe2000f8e02ff */
[----:B------:R-:W-:Y:S01]  /*3e90*/  SEL R29, R4, R29, !P4 ;  /* 0x0000001d041d7207 */ /* 0x000fe20006000000 */
        /* <DEDUP_REMOVED lines=69> */
[----:B------:R-:W-:Y:S01]  /*42f0*/  SEL R4, R4, R99, !P4 ;  /* 0x0000006304047207 */ /* 0x000fe20006000000 */
[----:B------:R-:W-:Y:S01]  /*4300*/  IMAD R95, R95, UR5, RZ ;  /* 0x000000055f5f7c24 */ /* 0x000fe2000f8e02ff */
[-C--:B------:R-:W-:Y:S01]  /*4310*/  LEA.HI.X.SX32 R68, R16, R25.reuse, 0x1, P6 ;  /* 0x0000001910447211 */ /* 0x080fe200030f0eff */
[----:B------:R-:W-:Y:S01]  /*4320*/  IMAD R97, R97, UR5, RZ ;  /* 0x0000000561617c24 */ /* 0x000fe2000f8e02ff */
[-C--:B------:R-:W-:Y:S01]  /*4330*/  LEA.HI.X.SX32 R73, R21, R25.reuse, 0x1, P5 ;  /* 0x0000001915497211 */ /* 0x080fe200028f0eff */
[----:B------:R-:W-:Y:S01]  /*4340*/  IMAD R4, R4, UR5, RZ ;  /* 0x0000000504047c24 */ /* 0x000fe2000f8e02ff */
[-C--:B------:R-:W-:Y:S01]  /*4350*/  LEA R166, P4, R8, R24.reuse, 0x1 ;  /* 0x0000001808a67211 */ /* 0x080fe200078808ff */
[----:B------:R-:W-:Y:S01]  /*4360*/  UMOV UR5, URZ ;  /* 0x0000003f00057c82 */ /* 0x000fe20008000000 */
[-C--:B------:R-:W-:Y:S01]  /*4370*/  LEA R221, P6, R22, R24.reuse, 0x1 ;  /* 0x0000001816dd7211 */ /* 0x080fe200078c08ff */
[----:B------:R-:W-:Y:S01]  /*4380*/  IMAD R78, R101, UR40, RZ ;  /* 0x00000028654e7c24 */ /* 0x000fe2000f8e02ff */
[-C--:B------:R-:W-:Y:S01]  /*4390*/  LEA R10, P5, R27, R24.reuse, 0x1 ;  /* 0x000000181b0a7211 */ /* 0x080fe200078a08ff */
[----:B------:R-:W-:Y:S01]  /*43a0*/  IMAD R78, R96, UR40, RZ ;  /* 0x00000028604e7c24 */ /* 0x000fe2000f8e02ff */
[-C--:B------:R-:W-:Y:S01]  /*43b0*/  LEA.HI.X.SX32 R162, R6, R25.reuse, 0x1, P2 ;  /* 0x0000001906a27211 */ /* 0x080fe200010f0eff */
[----:B------:R-:W-:Y:S01]  /*43c0*/  IMAD R88, R88, UR40, RZ ;  /* 0x0000002858587c24 */ /* 0x000fe2000f8e02ff */
[-C--:B------:R-:W-:Y:S01]  /*43d0*/  LEA.HI.X.SX32 R63, R11, R25.reuse, 0x1, P1 ;  /* 0x000000190b3f7211 */ /* 0x080fe200008f0eff */
[----:B------:R-:W-:Y:S01]  /*43e0*/  IMAD R252, R252, UR40, RZ ;  /* 0x00000028fcfc7c24 */ /* 0x000fe2000f8e02ff */
[-C--:B------:R-:W-:Y:S01]  /*43f0*/  LEA R190, P3, R7, R24.reuse, 0x1 ;  /* 0x0000001807be7211 */ /* 0x080fe200078608ff */
[----:B------:R-:W-:Y:S01]  /*4400*/  IMAD R251, R251, UR40, RZ ;  /* 0x00000028fbfb7c24 */ /* 0x000fe2000f8e02ff */
        /* <DEDUP_REMOVED lines=8> */
[----:B------:R-:W-:Y:S01]  /*4490*/  LEA.HI.X.SX32 R170, R27, R25, 0x1, P5 ;  /* 0x000000191baa7211 */ /* 0x000fe200028f0eff */
[----:B------:R-:W-:Y:S01]  /*44a0*/  IMAD R78, R90, UR40, RZ ;  /* 0x000000285a4e7c24 */ /* 0x000fe2000f8e02ff */
[----:B------:R-:W-:-:S02]  /*44b0*/  LEA R196, P4, R14, R24, 0x1 ;  /* 0x000000180ec47211 */ /* 0x000fc400078808ff */
[-C--:B------:R-:W-:Y:S02]  /*44c0*/  LEA R11, P6, R28, R24.reuse, 0x1 ;  /* 0x000000181c0b7211 */ /* 0x080fe400078c08ff */
[-C--:B------:R-:W-:Y:S02]  /*44d0*/  LEA R16, P5, R33, R24.reuse, 0x1 ;  /* 0x0000001821107211 */ /* 0x080fe400078a08ff */
[-C--:B------:R-:W-:Y:S02]  /*44e0*/  LEA.HI.X.SX32 R164, R7, R25.reuse, 0x1, P3 ;  /* 0x0000001907a47211 */ /* 0x080fe400018f0eff */
[-C--:B------:R-:W-:Y:S02]  /*44f0*/  LEA.HI.X.SX32 R64, R12, R25.reuse, 0x1, P2 ;  /* 0x000000190c407211 */ /* 0x080fe400010f0eff */
[----:B------:R-:W-:Y:S02]  /*4500*/  LEA.HI.X.SX32 R69, R17, R25, 0x1, P1 ;  /* 0x0000001911457211 */ /* 0x000fe400008f0eff */
        /* <DEDUP_REMOVED lines=20> */
[-C--:B------:R-:W-:Y:S02]  /*4650*/  LEA.HI.X.SX32 R71, R19, R25.reuse, 0x1, P3 ;  /* 0x0000001913477211 */ /* 0x080fe400018f0eff */
[-C--:B------:R-:W-:Y:S02]  /*4660*/  LEA.HI.X.SX32 R188, R5, R25.reuse, 0x1, P2 ;  /* 0x0000001905bc7211 */ /* 0x080fe400010f0eff */
[----:B------:R-:W-:Y:S02]  /*4670*/  LEA.HI.X.SX32 R171, R29, R25, 0x1, P1 ;  /* 0x000000191dab7211 */ /* 0x000fe400008f0eff */
[----:B------:R-:W-:Y:S02]  /*4680*/  CS2R R28, SRZ ;  /* 0x00000000001c7805 */ /* 0x000fe4000001ff00 */
[----:B------:R-:W-:-:S02]  /*4690*/  LEA R224, P3, R42, R24, 0x1 ;  /* 0x000000182ae07211 */ /* 0x000fc400078608ff */
[-C--:B------:R-:W-:Y:S02]  /*46a0*/  LEA R9, P4, R26, R24.reuse, 0x1 ;  /* 0x000000181a097211 */ /* 0x080fe400078808ff */
[-C--:B------:R-:W-:Y:S02]  /*46b0*/  LEA R13, P2, R30, R24.reuse, 0x1 ;  /* 0x000000181e0d7211 */ /* 0x080fe400078408ff */
[----:B------:R-:W-:Y:S02]  /*46c0*/  LEA R18, P1, R35, R24, 0x1 ;  /* 0x0000001823127211 */ /* 0x000fe400078208ff */
[-C--:B------:R-:W-:Y:S02]  /*46d0*/  LEA.HI.X.SX32 R179, R40, R25.reuse, 0x1, P6 ;  /* 0x0000001928b37211 */ /* 0x080fe400030f0eff */
[----:B------:R-:W-:Y:S02]  /*46e0*/  LEA.HI.X.SX32 R183, R53, R25, 0x1, P5 ;  /* 0x0000001935b77211 */ /* 0x000fe400028f0eff */
[----:B------:R-:W-:-:S02]  /*46f0*/  CS2R R52, SRZ ;  /* 0x0000000000347805 */ /* 0x000fc4000001ff00 */
[-C--:B------:R-:W-:Y:S02]  /*4700*/  LEA R19, P6, R55, R24.reuse, 0x1 ;  /* 0x0000001837137211 */ /* 0x080fe400078c08ff */
[----:B------:R-:W-:Y:S02]  /*4710*/  LEA R227, P5, R84, R24, 0x1 ;  /* 0x0000001854e37211 */ /* 0x000fe400078a08ff */
[-C--:B------:R-:W-:Y:S02]  /*4720*/  LEA.HI.X.SX32 R140, R42, R25.reuse, 0x1, P3 ;  /* 0x000000192a8c7211 */ /* 0x080fe400018f0eff */
[-C--:B------:R-:W-:Y:S02]  /*4730*/  LEA.HI.X.SX32 R138, R26, R25.reuse, 0x1, P4 ;  /* 0x000000191a8a7211 */ /* 0x080fe400020f0eff */
[----:B------:R-:W-:Y:S02]  /*4740*/  CS2R R26, SRZ ;  /* 0x00000000001a7805 */ /* 0x000fe4000001ff00 */
[----:B------:R-:W-:-:S02]  /*4750*/  LEA.HI.X.SX32 R134, R30, R25, 0x1, P2 ;  /* 0x000000191e867211 */ /* 0x000fc400010f0eff */
[----:B------:R-:W-:Y:S02]  /*4760*/  LEA.HI.X.SX32 R175, R35, R25, 0x1, P1 ;  /* 0x0000001923af7211 */ /* 0x000fe400008f0eff */
[----:B------:R-:W-:Y:S02]  /*4770*/  CS2R R34, SRZ ;  /* 0x0000000000227805 */ /* 0x000fe4000001ff00 */
[-C--:B------:R-:W-:Y:S02]  /*4780*/  LEA R14, P3, R31, R24.reuse, 0x1 ;  /* 0x000000181f0e7211 */ /* 0x080fe400078608ff */
[-C--:B------:R-:W-:Y:S02]  /*4790*/  LEA R15, P4, R32, R24.reuse, 0x1 ;  /* 0x00000018200f7211 */ /* 0x080fe400078808ff */
[-C--:B------:R-:W-:Y:S02]  /*47a0*/  LEA R6, P2, R36, R24.reuse, 0x1 ;  /* 0x0000001824067211 */ /* 0x080fe400078408ff */
[----:B------:R-:W-:-:S02]  /*47b0*/  LEA R23, P1, R41, R24, 0x1 ;  /* 0x0000001829177211 */ /* 0x000fc400078208ff */
[-C--:B------:R-:W-:Y:S02]  /*47c0*/  LEA.HI.X.SX32 R184, R55, R25.reuse, 0x1, P6 ;  /* 0x0000001937b87211 */ /* 0x080fe400030f0eff */
[----:B------:R-:W-:Y:S02]  /*47d0*/  CS2R R54, SRZ ;  /* 0x0000000000367805 */ /* 0x000fe4000001ff00 */
[-C--:B------:R-:W-:Y:S02]  /*47e0*/  LEA.HI.X.SX32 R84, R84, R25.reuse, 0x1, P5 ;  /* 0x0000001954547211 */ /* 0x080fe400028f0eff */
[-C--:B------:R-:W-:Y:S02]  /*47f0*/  LEA R228, P6, R86, R24.reuse, 0x1 ;  /* 0x0000001856e47211 */ /* 0x080fe400078c08ff */
[----:B------:R-:W-:Y:S02]  /*4800*/  LEA R233, P5, R208, R24, 0x1 ;  /* 0x00000018d0e97211 */ /* 0x000fe400078a08ff */
[----:B------:R-:W-:-:S02]  /*4810*/  LEA.HI.X.SX32 R172, R31, R25, 0x1, P3 ;  /* 0x000000191fac7211 */ /* 0x000fc400018f0eff */
[----:B------:R-:W-:Y:S02]  /*4820*/  CS2R R30, SRZ ;  /* 0x00000000001e7805 */ /* 0x000fe4000001ff00 */
[-C--:B------:R-:W-:Y:S02]  /*4830*/  LEA.HI.X.SX32 R132, R32, R25.reuse, 0x1, P4 ;  /* 0x0000001920847211 */ /* 0x080fe400020f0eff */
[----:B------:R-:W-:Y:S02]  /*4840*/  CS2R R32, SRZ ;  /* 0x0000000000207805 */ /* 0x000fe4000001ff00 */
[-C--:B------:R-:W-:Y:S02]  /*4850*/  LEA.HI.X.SX32 R176, R36, R25.reuse, 0x1, P2 ;  /* 0x0000001924b07211 */ /* 0x080fe400010f0eff */
[----:B------:R-:W-:Y:S02]  /*4860*/  LEA.HI.X.SX32 R180, R41, R25, 0x1, P1 ;  /* 0x0000001929b47211 */ /* 0x000fe400008f0eff */
[----:B------:R-:W-:-:S02]  /*4870*/  CS2R R40, SRZ ;  /* 0x0000000000287805 */ /* 0x000fc4000001ff00 */
[-C--:B------:R-:W-:Y:S02]  /*4880*/  LEA R59, P3, R38, R24.reuse, 0x1 ;  /* 0x00000018263b7211 */ /* 0x080fe400078608ff */
[-C--:B------:R-:W-:Y:S02]  /*4890*/  LEA R58, P4, R37, R24.reuse, 0x1 ;  /* 0x00000018253a7211 */ /* 0x080fe400078808ff */
[-C--:B------:R-:W-:Y:S02]  /*48a0*/  LEA R22, P2, R47, R24.reuse, 0x1 ;  /* 0x000000182f167211 */ /* 0x080fe400078408ff */
[----:B------:R-:W-:Y:S02]  /*48b0*/  LEA R7, P1, R43, R24, 0x1 ;  /* 0x000000182b077211 */ /* 0x000fe400078208ff */
[-C--:B------:R-:W-:Y:S02]  /*48c0*/  LEA.HI.X.SX32 R86, R86, R25.reuse, 0x1, P6 ;  /* 0x0000001956567211 */ /* 0x080fe400030f0eff */
[----:B------:R-:W-:-:S02]  /*48d0*/  LEA.HI.X.SX32 R208, R208, R25, 0x1, P5 ;  /* 0x00000019d0d07211 */ /* 0x000fc400028f0eff */
[-C--:B------:R-:W-:Y:S02]  /*48e0*/  LEA R234, P6, R77, R24.reuse, 0x1 ;  /* 0x000000184dea7211 */ /* 0x080fe400078c08ff */
[-C--:B------:R-:W-:Y:S02]  /*48f0*/  LEA R239, P5, R87, R24.reuse, 0x1 ;  /* 0x0000001857ef7211 */ /* 0x080fe400078a08ff */
[----:B------:R-:W-:Y:S01]  /*4900*/  LEA R76, P0, R3, UR6, 0x1 ;  /* 0x00000006034c7c11 */ /* 0x000fe2000f8008ff */
[----:B------:R-:W-:Y:S01]  /*4910*/  UIADD3 UR6, UR12, 0x4000, URZ ;  /* 0x000040000c067890 */ /* 0x000fe2000fffe03f */
[-C--:B------:R-:W-:Y:S02]  /*4920*/  LEA.HI.X.SX32 R130, R38, R25.reuse, 0x1, P3 ;  /* 0x0000001926827211 */ /* 0x080fe400018f0eff */
[----:B------:R-:W-:Y:S02]  /*4930*/  CS2R R38, SRZ ;  /* 0x0000000000267805 */ /* 0x000fe4000001ff00 */
[-C--:B------:R-:W-:Y:S01]  /*4940*/  LEA.HI.X.SX32 R177, R37, R25.reuse, 0x1, P4 ;  /* 0x0000001925b17211 */ /* 0x080fe200020f0eff */
[----:B------:R-:W-:Y:S01]  /*4950*/  USHF.R.U32.HI UR10, URZ, 0x4, UR6 ;  /* 0x000000043f0a7899 */ /* 0x000fe20008011606 */
[-C--:B------:R-:W-:Y:S01]  /*4960*/  LEA.HI.X.SX32 R181, R47, R25.reuse, 0x1, P2 ;  /* 0x000000192fb57211 */ /* 0x080fe200010f0eff */
[----:B------:R-:W-:Y:S01]  /*4970*/  UIADD3 UR6, UP0, UR8, 0x80, URZ ;  /* 0x0000008008067890 */ /* 0x000fe2000ff1e03f */
[----:B------:R-:W-:Y:S01]  /*4980*/  LEA.HI.X.SX32 R187, R43, R25, 0x1, P1 ;  /* 0x000000192bbb7211 */ /* 0x000fe200008f0eff */
[----:B------:R-:W-:Y:S01]  /*4990*/  USGXT.U32 UR10, UR10, 0xe ;  /* 0x0000000e0a0a789a */ /* 0x000fe20008000000 */
[----:B------:R-:W-:-:S02]  /*49a0*/  LEA R21, P3, R49, R24, 0x1 ;  /* 0x0000001831157211 */ /* 0x000fc400078608ff */
[----:B------:R-:W-:Y:S02]  /*49b0*/  CS2R R36, SRZ ;  /* 0x0000000000247805 */ /* 0x000fe4000001ff00 */
[-C--:B------:R-:W-:Y:S02]  /*49c0*/  LEA R5, P4, R51, R24.reuse, 0x1 ;  /* 0x0000001833057211 */ /* 0x080fe400078808ff */
[----:B------:R-:W-:Y:S02]  /*49d0*/  CS2R R42, SRZ ;  /* 0x00000000002a7805 */ /* 0x000fe4000001ff00 */
[-C--:B------:R-:W-:Y:S02]  /*49e0*/  LEA R8, P2, R186, R24.reuse, 0x1 ;  /* 0x00000018ba087211 */ /* 0x080fe400078408ff */
[----:B------:R-:W-:Y:S02]  /*49f0*/  CS2R R46, SRZ ;  /* 0x00000000002e7805 */ /* 0x000fe4000001ff00 */
[----:B------:R-:W-:-:S02]  /*4a00*/  LEA R229, P1, R204, R24, 0x1 ;  /* 0x00000018cce57211 */ /* 0x000fc400078208ff */
[-C--:B------:R-:W-:Y:S02]  /*4a10*/  LEA.HI.X.SX32 R209, R77, R25.reuse, 0x1, P6 ;  /* 0x000000194dd17211 */ /* 0x080fe400030f0eff */
[-C--:B------:R-:W-:Y:S02]  /*4a20*/  LEA.HI.X.SX32 R214, R87, R25.reuse, 0x1, P5 ;  /* 0x0000001957d67211 */ /* 0x080fe400028f0eff */
[----:B------:R-:W-:Y:S02]  /*4a30*/  LEA R242, P5, R4, R24, 0x1 ;  /* 0x0000001804f27211 */ /* 0x000fe400078a08ff */
[----:B------:R-:W-:Y:S01]  /*4a40*/  LEA.HI.X.SX32 R77, R3, UR7, 0x1, P0 ;  /* 0x00000007034d7c11 */ /* 0x000fe200080f0eff */
[----:B------:R-:W-:Y:S01]  /*4a50*/  UIADD3.X UR7, UR4, 0x40000040, URZ, UP0, !UPT ;  /* 0x4000004004077890 */ /* 0x000fe200087fe43f */
[----:B------:R-:W-:Y:S02]  /*4a60*/  LEA.HI.X.SX32 R182, R49, R25, 0x1, P3 ;  /* 0x0000001931b67211 */ /* 0x000fe400018f0eff */
[----:B------:R-:W-:-:S02]  /*4a70*/  CS2R R48, SRZ ;  /* 0x0000000000307805 */ /* 0x000fc4000001ff00 */
[-C--:B------:R-:W-:Y:S02]  /*4a80*/  LEA.HI.X.SX32 R185, R51, R25.reuse, 0x1, P4 ;  /* 0x0000001933b97211 */ /* 0x080fe400020f0eff */
[----:B------:R-:W-:Y:S02]  /*4a90*/  CS2R R50, SRZ ;  /* 0x0000000000327805 */ /* 0x000fe4000001ff00 */
[-C--:B------:R-:W-:Y:S01]  /*4aa0*/  LEA.HI.X.SX32 R186, R186, R25.reuse, 0x1, P2 ;  /* 0x00000019baba7211 */ /* 0x080fe200010f0eff */
[----:B------:R-:W-:Y:S01]  /*4ab0*/  UMOV UR4, UR6 ;  /* 0x0000000600047c82 */ /* 0x000fe20008000000 */
[----:B------:R-:W-:Y:S02]  /*4ac0*/  LEA.HI.X.SX32 R204, R204, R25, 0x1, P1 ;  /* 0x00000019cccc7211 */ /* 0x000fe400008f0eff */
[----:B------:R-:W-:Y:S02]  /*4ad0*/  LOP3.LUT R3, R0, 0x6a, RZ, 0xfc, !PT ;  /* 0x0000006a00037812 */ /* 0x000fe400078efcff */
[----:B------:R-:W-:-:S02]  /*4ae0*/  LEA R225, P3, R80, R24, 0x1 ;  /* 0x0000001850e17211 */ /* 0x000fc400078608ff */
        /* <DEDUP_REMOVED lines=8> */
[----:B------:R-:W-:Y:S01]  /*4b70*/  LOP3.LUT R4, R0, 0x6c, RZ, 0xfc, !PT ;  /* 0x0000006c00047812 */ /* 0x000fe200078efcff */
[----:B------:R-:W-:Y:S01]  /*4b80*/  IMAD R3, R129, UR40, RZ ;  /* 0x0000002881037c24 */ /* 0x000fe2000f8e02ff */
[-C--:B------:R-:W-:Y:S01]  /*4b90*/  LEA.HI.X.SX32 R80, R80, R25.reuse, 0x1, P3 ;  /* 0x0000001950507211 */ /* 0x080fe200018f0eff */
[----:B------:R-:W-:Y:S01]  /*4ba0*/  IMAD R3, R127, UR40, RZ ;  /* 0x000000287f037c24 */ /* 0x000fe2000f8e02ff */
[-C--:B------:R-:W-:Y:S01]  /*4bb0*/  LEA.HI.X.SX32 R82, R82, R25.reuse, 0x1, P4 ;  /* 0x0000001952527211 */ /* 0x080fe200020f0eff */
[----:B------:R-:W-:Y:S01]  /*4bc0*/  IMAD R4, R4, UR40, RZ ;  /* 0x0000002804047c24 */ /* 0x000fe2000f8e02ff */
[-C--:B------:R-:W-:Y:S01]  /*4bd0*/  LEA.HI.X.SX32 R205, R205, R25.reuse, 0x1, P2 ;  /* 0x00000019cdcd7211 */ /* 0x080fe200010f0eff */
[----:B------:R-:W-:Y:S01]  /*4be0*/  IMAD R4, R147, UR9, RZ ;  /* 0x0000000993047c24 */ /* 0x000fe2000f8e02ff */
[-C--:B------:R-:W-:Y:S01]  /*4bf0*/  LEA.HI.X.SX32 R210, R79, R25.reuse, 0x1, P1 ;  /* 0x000000194fd27211 */ /* 0x080fe200008f0eff */
[----:B------:R-:W-:Y:S01]  /*4c00*/  IMAD R3, R125, UR40, RZ ;  /* 0x000000287d037c24 */ /* 0x000fe2000f8e02ff */
[-C--:B------:R-:W-:Y:S01]  /*4c10*/  LEA R231, P3, R206, R24.reuse, 0x1 ;  /* 0x00000018cee77211 */ /* 0x080fe200078608ff */
[----:B------:R-:W-:Y:S01]  /*4c20*/  UIADD3 UR9, UP0, UR10, 0x2, URZ ;  /* 0x000000020a097890 */ /* 0x000fe2000ff1e03f */
[-C--:B------:R-:W-:Y:S01]  /*4c30*/  LEA R232, P4, R207, R24.reuse, 0x1 ;  /* 0x00000018cfe87211 */ /* 0x080fe200078808ff */
[----:B------:R-:W-:Y:S01]  /*4c40*/  IMAD R3, R122, UR40, RZ ;  /* 0x000000287a037c24 */ /* 0x000fe2000f8e02ff */
[-C--:B------:R-:W-:Y:S01]  /*4c50*/  LEA R236, P2, R81, R24.reuse, 0x1 ;  /* 0x0000001851ec7211 */ /* 0x080fe200078408ff */
[----:B------:R-:W-:Y:S01]  /*4c60*/  IMAD R3, R121, UR40, RZ ;  /* 0x0000002879037c24 */ /* 0x000fe2000f8e02ff */
[----:B------:R-:W-:Y:S01]  /*4c70*/  LOP3.LUT R79, R0, 0x70, RZ, 0xfc, !PT ;  /* 0x00000070004f7812 */ /* 0x000fe200078efcff */
[----:B------:R-:W-:Y:S01]  /*4c80*/  IMAD R3, R119, UR40, RZ ;  /* 0x0000002877037c24 */ /* 0x000fe2000f8e02ff */
[-C--:B------:R-:W-:Y:S01]  /*4c90*/  LEA.HI.X.SX32 R206, R206, R25.reuse, 0x1, P3 ;  /* 0x00000019cece7211 */ /* 0x080fe200018f0eff */
[----:B------:R-:W-:Y:S01]  /*4ca0*/  UIADD3.X UR11, UR5, 0x40000040, URZ, UP0, !UPT ;  /* 0x40000040050b7890 */ /* 0x000fe200087fe43f */
        /* <DEDUP_REMOVED lines=8> */
[----:B------:R-:W-:Y:S01]  /*4d30*/  LOP3.LUT R81, R0, 0x72, RZ, 0xfc, !PT ;  /* 0x0000007200517812 */ /* 0x000fe200078efcff */
        /* <DEDUP_REMOVED lines=13> */
[----:B------:R-:W-:Y:S01]  /*4e10*/  LEA R245, P4, R97, R24, 0x1 ;  /* 0x0000001861f57211 */ /* 0x000fe200078808ff */
[----:B------:R-:W-:Y:S01]  /*4e20*/  IMAD R79, R111, UR40, RZ ;  /* 0x000000286f4f7c24 */ /* 0x000fe2000f8e02ff */
[----:B------:R-:W-:Y:S01]  /*4e30*/  SHF.R.S32.HI R3, RZ, 0x1f, R4 ;  /* 0x0000001fff037819 */ /* 0x000fe20000011404 */
[----:B------:R-:W-:Y:S01]  /*4e40*/  IMAD R81, R109, UR40, RZ ;  /* 0x000000286d517c24 */ /* 0x000fe2000f8e02ff */
[-C--:B------:R-:W-:Y:S01]  /*4e50*/  LEA.HI.X.SX32 R215, R89, R25.reuse, 0x1, P6 ;  /* 0x0000001959d77211 */ /* 0x080fe200030f0eff */
[----:B------:R-:W-:Y:S01]  /*4e60*/  IMAD R79, R108, UR40, RZ ;  /* 0x000000286c4f7c24 */ /* 0x000fe2000f8e02ff */
[----:B------:R-:W-:Y:S01]  /*4e70*/  LOP3.LUT R89, R0, 0x7c, RZ, 0xfc, !PT ;  /* 0x0000007c00597812 */ /* 0x000fe200078efcff */
[----:B------:R-:W-:Y:S01]  /*4e80*/  IMAD R81, R106, UR40, RZ ;  /* 0x000000286a517c24 */ /* 0x000fe2000f8e02ff */
[C---:B------:R-:W-:Y:S01]  /*4e90*/  LOP3.LUT R87, R0.reuse, 0x78, RZ, 0xfc, !PT ;  /* 0x0000007800577812 */ /* 0x040fe200078efcff */
[----:B------:R-:W-:Y:S01]  /*4ea0*/  IMAD R79, R105, UR40, RZ ;  /* 0x00000028694f7c24 */ /* 0x000fe2000f8e02ff */
[C---:B------:R-:W-:Y:S01]  /*4eb0*/  LOP3.LUT R85, R0.reuse, 0x76, RZ, 0xfc, !PT ;  /* 0x0000007600557812 */ /* 0x040fe200078efcff */
[----:B------:R-:W-:Y:S01]  /*4ec0*/  UMOV UR5, UR7 ;  /* 0x0000000700057c82 */ /* 0x000fe20008000000 */
[----:B------:R-:W-:Y:S01]  /*4ed0*/  LOP3.LUT R83, R0, 0x74, RZ, 0xfc, !PT ;  /* 0x0000007400537812 */ /* 0x000fe200078efcff */
[----:B------:R-:W-:Y:S01]  /*4ee0*/  IMAD R81, R103, UR40, RZ ;  /* 0x0000002867517c24 */ /* 0x000fe2000f8e02ff */
[-C--:B------:R-:W-:Y:S01]  /*4ef0*/  LEA.HI.X.SX32 R216, R91, R25.reuse, 0x1, P1 ;  /* 0x000000195bd87211 */ /* 0x080fe200008f0eff */
[----:B------:R-:W-:Y:S01]  /*4f00*/  IMAD R79, R102, UR40, RZ ;  /* 0x00000028664f7c24 */ /* 0x000fe2000f8e02ff */
[-C--:B------:R-:W-:Y:S01]  /*4f10*/  LEA.HI.X.SX32 R217, R93, R25.reuse, 0x1, P2 ;  /* 0x000000195dd97211 */ /* 0x080fe200010f0eff */
[----:B------:R-:W-:Y:S01]  /*4f20*/  UMOV UR6, UR9 ;  /* 0x0000000900067c82 */ /* 0x000fe20008000000 */
[-C--:B------:R-:W-:Y:S01]  /*4f30*/  LEA.HI.X.SX32 R218, R95, R25.reuse, 0x1, P3 ;  /* 0x000000195fda7211 */ /* 0x080fe200018f0eff */
[----:B------:R-:W-:Y:S01]  /*4f40*/  UMOV UR7, UR11 ;  /* 0x0000000b00077c82 */ /* 0x000fe20008000000 */
[----:B------:R-:W-:-:S02]  /*4f50*/  LEA.HI.X.SX32 R219, R97, R25, 0x1, P4 ;  /* 0x0000001961db7211 */ /* 0x000fc400020f0eff */
[----:B------:R-:W-:Y:S02]  /*4f60*/  CS2R R24, SRZ ;  /* 0x0000000000187805 */ /* 0x000fe4000001ff00 */
[C---:B------:R-:W-:Y:S01]  /*4f70*/  SHF.L.U64.HI R3, R4.reuse, 0x1, R3 ;  /* 0x0000000104037819 */ /* 0x040fe20000010203 */
[----:B------:R-:W-:Y:S01]  /*4f80*/  IMAD.SHL.U32 R4, R4, 0x2, RZ ;  /* 0x0000000204047824 */ /* 0x000fe200078e00ff */
[----:B------:R-:W-:Y:S01]  /*4f90*/  SHF.R.S32.HI R246, RZ, 0x7, R246 ;  /* 0x00000007fff67819 */ /* 0x000fe200000114f6 */
[----:B------:R-:W-:Y:S01]  /*4fa0*/  IMAD R81, R100, UR40, RZ ;  /* 0x0000002864517c24 */ /* 0x000fe2000f8e02ff */
[----:B------:R-:W-:Y:S01]  /*4fb0*/  UIADD3.64 UR16, UR4, 0x80, URZ ;  /* 0x0000008004107897 */ /* 0x000fe2000fffe03f */
        /* <DEDUP_REMOVED lines=13> */
[----:B------:R-:W-:-:S02]  /*5090*/  UIADD3.64 UR22, UR6, 0x4, URZ ;  /* 0x0000000406167897 */ /* 0x000fc4000fffe03f */
[----:B------:R-:W-:Y:S02]  /*50a0*/  UIADD3.64 UR26, UR6, 0x1fe, URZ ;  /* 0x000001fe061a7897 */ /* 0x000fe4000fffe03f */
[----:B------:R-:W-:Y:S02]  /*50b0*/  UIADD3.64 UR30, UR6, 0x200, URZ ;  /* 0x00000200061e7897 */ /* 0x000fe4000fffe03f */
[----:B------:R-:W-:Y:S02]  /*50c0*/  UIADD3.64 UR34, UR6, 0x202, URZ ;  /* 0x0000020206227897 */ /* 0x000fe4000fffe03f */
[----:B------:R-:W-:Y:S01]  /*50d0*/  UIADD3.64 UR38, UR6, 0x204, URZ ;  /* 0x0000020406267897 */ /* 0x000fe2000fffe03f */
[----:B------:R-:W-:-:S11]  /*50e0*/  ULDC UR40, c[0x0][0x238] ;  /* 0x00008e0000287ab9 */ /* 0x000fd60000000800 */
.L_x_1:
[C---:B------:R-:W-:Y:S01]  /*50f0*/  ISETP.GE.AND P0, PT, R0.reuse, UR13, PT ;  /* 0x0000000d00007c0c */ /* 0x040fe2000bf06270 */
[C---:B------:R-:W-:Y:S01]  /*5100*/  IMAD R78, R0.reuse, UR40, RZ ;  /* 0x00000028004e7c24 */ /* 0x040fe2000f8e02ff */
[----:B------:R-:W-:Y:S01]  /*5110*/  LOP3.LUT R88, R0, 0x4, RZ, 0xfc, !PT ;  /* 0x0000000400587812 */ /* 0x000fe200078efcff */
[----:B------:R-:W-:Y:S01]  /*5120*/  ULDC UR41, c[0x0][0x238] ;  /* 0x00008e0000297ab9 */ /* 0x000fe20000000800 */
[----:B------:R-:W-:Y:S01]  /*5130*/  PRMT R133, RZ, 0x7610, R133 ;  /* 0x00007610ff857816 */ /* 0x000fe20000000085 */
[----:B------:R-:W-:Y:S01]  /*5140*/  IMAD.WIDE R78, R78, 0x2, R76 ;  /* 0x000000024e4e7825 */ /* 0x000fe200078e024c */
[----:B------:R-:W-:Y:S01]  /*5150*/  ISETP.GE.AND P2, PT, R88, UR13, PT ;  /* 0x0000000d58007c0c */ /* 0x000fe2000bf46270 */
[----:B------:R-:W-:Y:S01]  /*5160*/  ULDC UR9, c[0x0][0x238] ;  /* 0x00008e0000097ab9 */ /* 0x000fe20000000800 */
[C---:B------:R-:W-:Y:S01]  /*5170*/  LOP3.LUT R90, R0.reuse, 0x6, RZ, 0xfc, !PT ;  /* 0x00000006005a7812 */ /* 0x040fe200078efcff */
[----:B------:R-:W-:Y:S01]  /*5180*/  ULDC UR42, c[0x0][0x238] ;  /* 0x00008e00002a7ab9 */ /* 0x000fe20000000800 */
[C---:B------:R-:W-:Y:S01]  /*5190*/  LOP3.LUT R88, R0.reuse, 0xa, RZ, 0xfc, !PT ;  /* 0x0000000a00587812 */ /* 0x040fe200078efcff */
[----:B------:R-:W-:Y:S01]  /*51a0*/  ULDC UR11, c[0x0][0x238] ;  /* 0x00008e00000b7ab9 */ /* 0x000fe20000000800 */
[----:B------:R-:W-:Y:S01]  /*51b0*/  LOP3.LUT R89, R0, 0x2, RZ, 0xfc, !PT ;  /* 0x0000000200597812 */ /* 0x000fe200078efcff */
[----:B------:R0:W2:Y:S01]  /*51c0*/  @!P0 LDG.E.U16 R133, desc[UR14][R78.64] ;  /* 0x0000000e4e858981 */ /* 0x0000a2000c1e1500 */
[----:B------:R-:W-:-:S02]  /*51d0*/  ISETP.GE.AND P0, PT, R90, UR13, PT ;  /* 0x0000000d5a007c0c */ /* 0x000fc4000bf06270 */
[----:B------:R-:W-:Y:S02]  /*51e0*/  ISETP.GE.AND P4, PT, R88, UR13, PT ;  /* 0x0000000d58007c0c */ /* 0x000fe4000bf86270 */
[----:B------:R-:W-:Y:S01]  /*51f0*/  LOP3.LUT R88, R0, 0x2, RZ, 0xfc, !PT ;  /* 0x0000000200587812 */ /* 0x000fe200078efcff */
[----:B------:R-:W-:Y:S01]  /*5200*/  IMAD R90, R90, UR41, RZ ;  /* 0x000000295a5a7c24 */ /* 0x000fe2000f8e02ff */
[----:B------:R-:W-:Y:S01]  /*5210*/  LOP3.LUT R96, R0, 0xa, RZ, 0xfc, !PT ;  /* 0x0000000a00607812 */ /* 0x000fe200078efcff */
[----:B------:R-:W-:Y:S01]  /*5220*/  ULDC UR41, c[0x0][0x238] ;  /* 0x00008e0000297ab9 */ /* 0x000fe20000000800 */
[----:B------:R-:W-:Y:S01]  /*5230*/  PRMT R108, RZ, 0x7610, R108 ;  /* 0x00007610ff6c7816 */ /* 0x000fe2000000006c */
[----:B------:R-:W-:Y:S01]  /*5240*/  IMAD R88, R88, UR9, RZ ;  /* 0x0000000958587c24 */ /* 0x000fe2000f8e02ff */
[----:B------:R-:W-:Y:S01]  /*5250*/  ULDC UR9, c[0x0][0x238] ;  /* 0x00008e0000097ab9 */ /* 0x000fe20000000800 */
[----:B------:R-:W-:Y:S01]  /*5260*/  IMAD.WIDE R90, R90, 0x2, R76 ;  /* 0x000000025a5a7825 */ /* 0x000fe200078e024c */
[----:B------:R-:W-:-:S02]  /*5270*/  LOP3.LUT R104, R0, 0xc, RZ, 0xfc, !PT ;  /* 0x0000000c00687812 */ /* 0x000fc400078efcff */
[----:B------:R-:W-:Y:S01]  /*5280*/  PRMT R102, RZ, 0x7610, R102 ;  /* 0x00007610ff667816 */ /* 0x000fe20000000066 */
[----:B------:R-:W-:Y:S01]  /*5290*/  IMAD R96, R96, UR9, RZ ;  /* 0x0000000960607c24 */ /* 0x000fe2000f8e02ff */
[----:B------:R-:W3:Y:S01]  /*52a0*/  @!P0 LDG.E.U16 R108, desc[UR14][R90.64] ;  /* 0x0000000e5a6c8981 */ /* 0x000ee2000c1e1500 */
[----:B------:R-:W-:Y:S01]  /*52b0*/  ISETP.GE.AND P1, PT, R89, UR13, PT ;  /* 0x0000000d59007c0c */ /* 0x000fe2000bf26270 */
[--C-:B0-----:R-:W-:Y:S01]  /*52c0*/  IMAD.WIDE R78, R88, 0x2, R76.reuse ;  /* 0x00000002584e7825 */ /* 0x101fe200078e024c */
[----:B------:R-:W-:Y:S01]  /*52d0*/  ISETP.GE.AND P0, PT, R104, UR13, PT ;  /* 0x0000000d68007c0c */ /* 0x000fe2000bf06270 */
[----:B------:R-:W-:Y:S01]  /*52e0*/  ULDC UR9, c[0x0][0x238] ;  /* 0x00008e0000097ab9 */ /* 0x000fe20000000800 */
[----:B------:R-:W-:Y:S01]  /*52f0*/  LOP3.LUT R89, R0, 0x8, RZ, 0xfc, !PT ;  /* 0x0000000800597812 */ /* 0x000fe200078efcff */
[----:B------:R-:W-:Y:S01]  /*5300*/  IMAD.WIDE R96, R96, 0x2, R76 ;  /* 0x0000000260607825 */ /* 0x000fe200078e024c */
[C---:B------:R-:W-:Y:S02]  /*5310*/  LOP3.LUT R88, R0.reuse, 0x4, RZ, 0xfc, !PT ;  /* 0x0000000400587812 */ /* 0x040fe400078efcff */
[----:B------:R-:W-:-:S02]  /*5320*/  LOP3.LUT R104, R0, 0x14, RZ, 0xfc, !PT ;  /* 0x0000001400687812 */ /* 0x000fc400078efcff */
[----:B------:R-:W-:Y:S01]  /*5330*/  LOP3.LUT R92, R0, 0x8, RZ, 0xfc, !PT ;  /* 0x00000008005c7812 */ /* 0x000fe200078efcff */
[----:B------:R-:W4:Y:S01]  /*5340*/  @!P4 LDG.E.U16 R102, desc[UR14][R96.64] ;  /* 0x0000000e6066c981 */ /* 0x000f22000c1e1500 */
[----:B------:R-:W-:Y:S01]  /*5350*/  ISETP.GE.AND P3, PT, R89, UR13, PT ;  /* 0x0000000d59007c0c */ /* 0x000fe2000bf66270 */
[----:B------:R-:W-:Y:S01]  /*5360*/  IMAD R88, R88, UR42, RZ ;  /* 0x0000002a58587c24 */ /* 0x000fe2000f8e02ff */
[----:B------:R-:W-:Y:S01]  /*5370*/  ISETP.GE.AND P4, PT, R104, UR13, PT ;  /* 0x0000000d68007c0c */ /* 0x000fe2000bf86270 */
[----:B------:R-:W-:Y:S01]  /*5380*/  IMAD R92, R92, UR11, RZ ;  /* 0x0000000b5c5c7c24 */ /* 0x000fe2000f8e02ff */
[----:B------:R-:W-:Y:S02]  /*5390*/  LOP3.LUT R104, R0, 0xc, RZ, 0xfc, !PT ;  /* 0x0000000c00687812 */ /* 0x000fe400078efcff */
[----:B------:R-:W-:Y:S01]  /*53a0*/  PRMT R95, RZ, 0x7610, R95 ;  /* 0x00007610ff5f7816 */ /* 0x000fe2000000005f */
[----:B------:R-:W-:Y:S01]  /*53b0*/  IMAD.WIDE R88, R88, 0x2, R76 ;  /* 0x0000000258587825 */ /* 0x000fe200078e024c */
[----:B------:R-:W-:Y:S01]  /*53c0*/  PRMT R87, RZ, 0x7610, R87 ;  /* 0x00007610ff577816 */ /* 0x000fe20000000057 */
[----:B------:R-:W-:Y:S01]  /*53d0*/  ULDC UR11, c[0x0][0x238] ;  /* 0x00008e00000b7ab9 */ /* 0x000fe20000000800 */
[----:B------:R-:W-:Y:S01]  /*53e0*/  PRMT R131, RZ, 0x7610, R131 ;  /* 0x00007610ff837816 */ /* 0x000fe20000000083 */
[----:B------:R-:W-:Y:S01]  /*53f0*/  IMAD R104, R104, UR9, RZ ;  /* 0x0000000968687c24 */ /* 0x000fe2000f8e02ff */
[----:B------:R-:W-:Y:S01]  /*5400*/  LOP3.LUT R106, R0, 0x10, RZ, 0xfc, !PT ;  /* 0x00000010006a7812 */ /* 0x000fe200078efcff */
[----:B------:R-:W-:Y:S01]  /*5410*/  IMAD.WIDE R92, R92, 0x2, R76 ;  /* 0x000000025c5c7825 */ /* 0x000fe200078e024c */
[----:B------:R0:W5:Y:S01]  /*5420*/  @!P1 LDG.E.U16 R95, desc[UR14][R78.64] ;  /* 0x0000000e4e5f9981 */ /* 0x000162000c1e1500 */
[----:B------:R-:W-:Y:S01]  /*5430*/  LOP3.LUT R105, R0, 0x12, RZ, 0xfc, !PT ;  /* 0x0000001200697812 */ /* 0x000fe200078efcff */
[----:B------:R-:W-:Y:S01]  /*5440*/  ULDC UR9, c[0x0][0x238] ;  /* 0x00008e0000097ab9 */ /* 0x000fe20000000800 */
[----:B------:R-:W-:Y:S01]  /*5450*/  PRMT R101, RZ, 0x7610, R101 ;  /* 0x00007610ff657816 */ /* 0x000fe20000000065 */
[----:B------:R-:W3:Y:S01]  /*5460*/  @!P2 LDG.E.U16 R87, desc[UR14][R88.64] ;  /* 0x0000000e5857a981 */ /* 0x000ee2000c1e1500 */
[C---:B------:R-:W-:Y:S01]  /*5470*/  ISETP.GE.AND P2, PT, R106.reuse, UR13, PT ;  /* 0x0000000d6a007c0c */ /* 0x040fe2000bf46270 */
[----:B------:R-:W-:Y:S01]  /*5480*/  IMAD R106, R106, UR41, RZ ;  /* 0x000000296a6a7c24 */ /* 0x000fe2000f8e02ff */
[----:B------:R-:W-:Y:S01]  /*5490*/  LOP3.LUT R107, R0, 0xe, RZ, 0xfc, !PT ;  /* 0x0000000e006b7812 */ /* 0x000fe200078efcff */
[----:B------:R1:W4:Y:S01]  /*54a0*/  @!P3 LDG.E.U16 R131, desc[UR14][R92.64] ;  /* 0x0000000e5c83b981 */ /* 0x000322000c1e1500 */
[----:B------:R-:W-:Y:S01]  /*54b0*/  PRMT R100, RZ, 0x7610, R100 ;  /* 0x00007610ff647816 */ /* 0x000fe20000000064 */
[--C-:B0-----:R-:W-:Y:S01]  /*54c0*/  IMAD.WIDE R78, R104, 0x2, R76.reuse ;  /* 0x00000002684e7825 */ /* 0x101fe200078e024c */
[----:B------:R-:W-:Y:S01]  /*54d0*/  LOP3.LUT R104, R0, 0x14, RZ, 0xfc, !PT ;  /* 0x0000001400687812 */ /* 0x000fe200078efcff */
[----:B------:R-:W-:Y:S01]  /*54e0*/  ULDC UR42, c[0x0][0x238] ;  /* 0x00008e00002a7ab9 */ /* 0x000fe20000000800 */
[C---:B------:R-:W-:Y:S01]  /*54f0*/  ISETP.GE.AND P3, PT, R105.reuse, UR13, PT ;  /* 0x0000000d69007c0c */ /* 0x040fe2000bf66270 */
[----:B------:R-:W-:Y:S01]  /*5500*/  IMAD R105, R105, UR11, RZ ;  /* 0x0000000b69697c24 */ /* 0x000fe2000f8e02ff */
[----:B------:R-:W-:Y:S01]  /*5510*/  ISETP.GE.AND P1, PT, R107, UR13, PT ;  /* 0x0000000d6b007c0c */ /* 0x000fe2000bf26270 */
[----:B------:R-:W-:Y:S01]  /*5520*/  IMAD R104, R104, UR9, RZ ;  /* 0x0000000968687c24 */ /* 0x000fe2000f8e02ff */
[----:B------:R-:W3:Y:S01]  /*5530*/  @!P0 LDG.E.U16 R101, desc[UR14][R78.64] ;  /* 0x0000000e4e658981 */ /* 0x000ee2000c1e1500 */
[----:B-1----:R-:W-:Y:S01]  /*5540*/  IMAD.WIDE R92, R106, 0x2, R76 ;  /* 0x000000026a5c7825 */ /* 0x002fe200078e024c */
[----:B------:R-:W-:Y:S01]  /*5550*/  LOP3.LUT R106, R0, 0x16, RZ, 0xfc, !PT ;  /* 0x00000016006a7812 */ /* 0x000fe200078efcff */
[----:B------:R-:W-:Y:S01]  /*5560*/  ULDC UR9, c[0x0][0x238] ;  /* 0x00008e0000097ab9 */ /* 0x000fe20000000800 */
[----:B------:R-:W-:Y:S01]  /*5570*/  PRMT R129, RZ, 0x7610, R129 ;  /* 0x00007610ff817816 */ /* 0x000fe20000000081 */
[--C-:B------:R-:W-:Y:S01]  /*5580*/  IMAD.WIDE R96, R105, 0x2, R76.reuse ;  /* 0x0000000269607825 */ /* 0x100fe200078e024c */
[----:B------:R-:W-:Y:S01]  /*5590*/  ISETP.GE.AND P0, PT, R106, UR13, PT ;  /* 0x0000000d6a007c0c */ /* 0x000fe2000bf06270 */
[----:B------:R-:W-:Y:S01]  /*55a0*/  ULDC UR41, c[0x0][0x238] ;  /* 0x00008e0000297ab9 */ /* 0x000fe20000000800 */
[----:B------:R-:W-:Y:S01]  /*55b0*/  LOP3.LUT R110, R0, 0x1a, RZ, 0xfc, !PT ;  /* 0x0000001a006e7812 */ /* 0x000fe200078efcff */
[----:B------:R-:W-:Y:S01]  /*55c0*/  IMAD.WIDE R104, R104, 0x2, R76 ;  /* 0x0000000268687825 */ /* 0x000fe200078e024c */
[----:B------:R-:W-:Y:S01]  /*55d0*/  LOP3.LUT R106, R0, 0x1e, RZ, 0xfc, !PT ;  /* 0x0000001e006a7812 */ /* 0x000fe200078efcff */
[----:B------:R-:W5:Y:S01]  /*55e0*/  @!P2 LDG.E.U16 R129, desc[UR14][R92.64] ;  /* 0x0000000e5c81a981 */ /* 0x000f62000c1e1500 */
[----:B------:R-:W-:Y:S01]  /*55f0*/  PRMT R91, RZ, 0x7610, R91 ;  /* 0x00007610ff5b7816 */ /* 0x000fe2000000005b */
[----:B------:R-:W-:Y:S01]  /*5600*/  IMAD R107, R107, UR42, RZ ;  /* 0x0000002a6b6b7c24 */ /* 0x000fe2000f8e02ff */
[----:B------:R-:W-:Y:S01]  /*5610*/  PRMT R99, RZ, 0x7610, R99 ;  /* 0x00007610ff637816 */ /* 0x000fe20000000063 */
[----:B------:R-:W3:Y:S01]  /*5620*/  @!P4 LDG.E.U16 R100, desc[UR14][R104.64] ;  /* 0x0000000e6864c981 */ /* 0x000ee2000c1e1500 */
[----:B------:R-:W-:Y:S01]  /*5630*/  ISETP.GE.AND P4, PT, R106, UR13, PT ;  /* 0x0000000d6a007c0c */ /* 0x000fe2000bf86270 */
[----:B------:R-:W-:Y:S01]  /*5640*/  IMAD.WIDE R88, R107, 0x2, R76 ;  /* 0x000000026b587825 */ /* 0x000fe200078e024c */
[----:B------:R-:W-:Y:S01]  /*5650*/  LOP3.LUT R106, R0, 0x16, RZ, 0xfc, !PT ;  /* 0x00000016006a7812 */ /* 0x000fe200078efcff */
[----:B------:R-:W-:Y:S01]  /*5660*/  ULDC UR42, c[0x0][0x238] ;  /* 0x00008e00002a7ab9 */ /* 0x000fe20000000800 */
[----:B------:R-:W-:-:S02]  /*5670*/  ISETP.GE.AND P2, PT, R110, UR13, PT ;  /* 0x0000000d6e007c0c */ /* 0x000fc4000bf46270 */
[----:B------:R-:W-:Y:S01]  /*5680*/  LOP3.LUT R111, R0, 0x18, RZ, 0xfc, !PT ;  /* 0x00000018006f7812 */ /* 0x000fe200078efcff */
[----:B------:R0:W3:Y:S01]  /*5690*/  @!P1 LDG.E.U16 R91, desc[UR14][R88.64] ;  /* 0x0000000e585b9981 */ /* 0x0000e2000c1e1500 */
[----:B------:R-:W-:Y:S01]  /*56a0*/  IMAD R106, R106, UR9, RZ ;  /* 0x000000096a6a7c24 */ /* 0x000fe2000f8e02ff */
[----:B------:R-:W-:Y:S01]  /*56b0*/  PRMT R83, RZ, 0x7610, R83 ;  /* 0x00007610ff537816 */ /* 0x000fe20000000053 */
[----:B------:R-:W-:Y:S01]  /*56c0*/  IMAD R110, R110, UR41, RZ ;  /* 0x000000296e6e7c24 */ /* 0x000fe2000f8e02ff */
[C---:B------:R-:W-:Y:S01]  /*56d0*/  ISETP.GE.AND P1, PT, R111.reuse, UR13, PT ;  /* 0x0000000d6f007c0c */ /* 0x040fe2000bf26270 */
[----:B------:R1:W3:Y:S01]  /*56e0*/  @!P3 LDG.E.U16 R99, desc[UR14][R96.64] ;  /* 0x0000000e6063b981 */ /* 0x0002e2000c1e1500 */
[----:B------:R-:W-:Y:S01]  /*56f0*/  LOP3.LUT R107, R0, 0x1c, RZ, 0xfc, !PT ;  /* 0x0000001c006b7812 */ /* 0x000fe200078efcff */
[----:B------:R-:W-:Y:S01]  /*5700*/  IMAD R111, R111, UR42, RZ ;  /* 0x0000002a6f6f7c24 */ /* 0x000fe2000f8e02ff */
[----:B------:R-:W-:Y:S01]  /*5710*/  ULDC UR11, c[0x0][0x238] ;  /* 0x00008e00000b7ab9 */ /* 0x000fe20000000800 */
[----:B------:R-:W-:Y:S01]  /*5720*/  PRMT R127, RZ, 0x7610, R127 ;  /* 0x00007610ff7f7816 */ /* 0x000fe2000000007f */
[----:B0-----:R-:W-:Y:S01]  /*5730*/  IMAD.WIDE R88, R106, 0x2, R76 ;  /* 0x000000026a587825 */ /* 0x001fe200078e024c */
[----:B------:R-:W-:Y:S01]  /*5740*/  LOP3.LUT R106, R0, 0x1e, RZ, 0xfc, !PT ;  /* 0x0000001e006a7812 */ /* 0x000fe200078efcff */
[----:B------:R-:W-:Y:S01]  /*5750*/  ULDC UR9, c[0x0][0x238] ;  /* 0x00008e0000097ab9 */ /* 0x000fe20000000800 */
[----:B------:R-:W-:Y:S01]  /*5760*/  PRMT R78, RZ, 0x7610, R78 ;  /* 0x00007610ff4e7816 */ /* 0x000fe2000000004e */
[----:B------:R-:W-:Y:S01]  /*5770*/  ULDC UR41, c[0x0][0x238] ;  /* 0x00008e0000297ab9 */ /* 0x000fe20000000800 */
[----:B-1----:R-:W-:Y:S01]  /*5780*/  IMAD.WIDE R96, R110, 0x2, R76 ;  /* 0x000000026e607825 */ /* 0x002fe200078e024c */
[----:B------:R-:W-:-:S02]  /*5790*/  LOP3.LUT R110, R0, 0x20, RZ, 0xfc, !PT ;  /* 0x00000020006e7812 */ /* 0x000fc400078efcff */
[C---:B------:R-:W-:Y:S01]  /*57a0*/  ISETP.GE.AND P3, PT, R107.reuse, UR13, PT ;  /* 0x0000000d6b007c0c */ /* 0x040fe2000bf66270 */
[----:B------:R-:W-:Y:S01]  /*57b0*/  IMAD R107, R107, UR11, RZ ;  /* 0x0000000b6b6b7c24 */ /* 0x000fe2000f8e02ff */
[----:B------:R0:W3:Y:S01]  /*57c0*/  @!P2 LDG.E.U16 R83, desc[UR14][R96.64] ;  /* 0x0000000e6053a981 */ /* 0x0000e2000c1e1500 */
[--C-:B------:R-:W-:Y:S01]  /*57d0*/  IMAD.WIDE R92, R111, 0x2, R76.reuse ;  /* 0x000000026f5c7825 */ /* 0x100fe200078e024c */
[----:B------:R-:W-:Y:S01]  /*57e0*/  ISETP.GE.AND P2, PT, R110, UR13, PT ;  /* 0x0000000d6e007c0c */ /* 0x000fe2000bf46270 */
[----:B------:R-:W-:Y:S01]  /*57f0*/  ULDC UR11, c[0x0][0x238] ;  /* 0x00008e00000b7ab9 */ /* 0x000fe20000000800 */
[----:B------:R-:W-:Y:S01]  /*5800*/  LOP3.LUT R110, R0, 0x28, RZ, 0xfc, !PT ;  /* 0x00000028006e7812 */ /* 0x000fe200078efcff */
[----:B------:R-:W-:Y:S01]  /*5810*/  IMAD R106, R106, UR9, RZ ;  /* 0x000000096a6a7c24 */ /* 0x000fe2000f8e02ff */
[----:B------:R1:W3:Y:S01]  /*5820*/  @!P1 LDG.E.U16 R127, desc[UR14][R92.64] ;  /* 0x0000000e5c7f9981 */ /* 0x0002e2000c1e1500 */
[----:B------:R-:W-:Y:S01]  /*5830*/  IMAD.WIDE R104, R107, 0x2, R76 ;  /* 0x000000026b687825 */ /* 0x000fe200078e024c */
[----:B------:R-:W-:Y:S01]  /*5840*/  ISETP.GE.AND P1, PT, R110, UR13, PT ;  /* 0x0000000d6e007c0c */ /* 0x000fe2000bf26270 */
[----:B------:R-:W-:-:S02]  /*5850*/  ULDC UR9, c[0x0][0x238] ;  /* 0x00008e0000097ab9 */ /* 0x000fc40000000800 */
[----:B------:R-:W-:Y:S01]  /*5860*/  IMAD.WIDE R106, R106, 0x2, R76 ;  /* 0x000000026a6a7825 */ /* 0x000fe200078e024c */
[----:B------:R-:W-:Y:S02]  /*5870*/  PRMT R90, RZ, 0x7610, R90 ;  /* 0x00007610ff5a7816 */ /* 0x000fe4000000005a */
[C---:B------:R-:W-:Y:S02]  /*5880*/  LOP3.LUT R112, R0.reuse, 0x24, RZ, 0xfc, !PT ;  /* 0x0000002400707812 */ /* 0x040fe400078efcff */
[C---:B------:R-:W-:Y:S01]  /*5890*/  LOP3.LUT R110, R0.reuse, 0x20, RZ, 0xfc, !PT ;  /* 0x00000020006e7812 */ /* 0x040fe200078efcff */
[----:B------:R-:W3:Y:S01]  /*58a0*/  @!P4 LDG.E.U16 R78, desc[UR14][R106.64] ;  /* 0x0000000e6a4ec981 */ /* 0x000ee2000c1e1500 */
[C---:B------:R-:W-:Y:S02]  /*58b0*/  LOP3.LUT R114, R0.reuse, 0x2a, RZ, 0xfc, !PT ;  /* 0x0000002a00727812 */ /* 0x040fe400078efcff */
[----:B------:R-:W-:Y:S01]  /*58c0*/  LOP3.LUT R111, R0, 0x26, RZ, 0xfc, !PT ;  /* 0x00000026006f7812 */ /* 0x000fe200078efcff */
[----:B------:R-:W-:Y:S01]  /*58d0*/  IMAD R110, R110, UR9, RZ ;  /* 0x000000096e6e7c24 */ /* 0x000fe2000f8e02ff */
[----:B------:R-:W-:Y:S01]  /*58e0*/  ISETP.GE.AND P4, PT, R112, UR13, PT ;  /* 0x0000000d70007c0c */ /* 0x000fe2000bf86270 */
[----:B------:R-:W3:Y:S01]  /*58f0*/  @!P0 LDG.E.U16 R90, desc[UR14][R88.64] ;  /* 0x0000000e585a8981 */ /* 0x000ee2000c1e1500 */
[----:B------:R-:W-:Y:S01]  /*5900*/  LOP3.LUT R112, R0, 0x26, RZ, 0xfc, !PT ;  /* 0x0000002600707812 */ /* 0x000fe200078efcff */
[----:B------:R-:W-:Y:S01]  /*5910*/  ULDC UR9, c[0x0][0x238] ;  /* 0x00008e0000097ab9 */ /* 0x000fe20000000800 */
[----:B------:R-:W-:-:S02]  /*5920*/  PRMT R98, RZ, 0x7610, R98 ;  /* 0x00007610ff627816 */ /* 0x000fc40000000062 */
[----:B------:R-:W-:Y:S01]  /*5930*/  ISETP.GE.AND P0, PT, R114, UR13, PT ;  /* 0x0000000d72007c0c */ /* 0x000fe2000bf06270 */
[----:B0-----:R-:W-:Y:S01]  /*5940*/  IMAD.WIDE R96, R110, 0x2, R76 ;  /* 0x000000026e607825 */ /* 0x001fe200078e024c */
[----:B------:R-:W-:Y:S02]  /*5950*/  ISETP.GE.AND P5, PT, R111, UR13, PT ;  /* 0x0000000d6f007c0c */ /* 0x000fe4000bfa6270 */
[----:B------:R-:W-:Y:S01]  /*5960*/  LOP3.LUT R114, R0, 0x28, RZ, 0xfc, !PT ;  /* 0x0000002800727812 */ /* 0x000fe200078efcff */
[----:B------:R-:W-:Y:S01]  /*5970*/  IMAD R112, R112, UR9, RZ ;  /* 0x0000000970707c24 */ /* 0x000fe2000f8e02ff */
[C---:B------:R-:W-:Y:S01]  /*5980*/  LOP3.LUT R113, R0.reuse, 0x22, RZ, 0xfc, !PT ;  /* 0x0000002200717812 */ /* 0x040fe200078efcff */
[----:B------:R-:W-:Y:S01]  /*5990*/  ULDC UR9, c[0x0][0x238] ;  /* 0x00008e0000097ab9 */ /* 0x000fe20000000800 */
[----:B------:R-:W-:Y:S01]  /*59a0*/  LOP3.LUT R111, R0, 0x22, RZ, 0xfc, !PT ;  /* 0x00000022006f7812 */ /* 0x000fe200078efcff */
[----:B------:R0:W3:Y:S01]  /*59b0*/  @!P3 LDG.E.U16 R98, desc[UR14][R104.64] ;  /* 0x0000000e6862b981 */ /* 0x0000e2000c1e1500 */
[----:B------:R-:W-:-:S02]  /*59c0*/  PRMT R121, RZ, 0x7610, R121 ;  /* 0x00007610ff797816 */ /* 0x000fc40000000079 */
[----:B------:R-:W-:Y:S01]  /*59d0*/  LOP3.LUT R110, R0, 0x24, RZ, 0xfc, !PT ;  /* 0x00000024006e7812 */ /* 0x000fe200078efcff */
[----:B------:R-:W-:Y:S01]  /*59e0*/  IMAD R114, R114, UR9, RZ ;  /* 0x0000000972727c24 */ /* 0x000fe2000f8e02ff */
[----:B------:R-:W-:Y:S01]  /*59f0*/  ISETP.GE.AND P3, PT, R113, UR13, PT ;  /* 0x0000000d71007c0c */ /* 0x000fe2000bf66270 */
[----:B------:R-:W-:Y:S01]  /*5a00*/  IMAD R111, R111, UR41, RZ ;  /* 0x000000296f6f7c24 */ /* 0x000fe2000f8e02ff */
[----:B------:R0:W3:Y:S01]  /*5a10*/  @!P2 LDG.E.U16 R121, desc[UR14][R96.64] ;  /* 0x0000000e6079a981 */ /* 0x0000e2000c1e1500 */
[----:B------:R-:W-:Y:S01]  /*5a20*/  IMAD R110, R110, UR11, RZ ;  /* 0x0000000b6e6e7c24 */ /* 0x000fe2000f8e02ff */
[----:B-1----:R-:W-:Y:S01]  /*5a30*/  PRMT R92, RZ, 0x7610, R92 ;  /* 0x00007610ff5c7816 */ /* 0x002fe2000000005c */
[----:B0-----:R-:W-:Y:S01]  /*5a40*/  IMAD.WIDE R104, R111, 0x2, R76 ;  /* 0x000000026f687825 */ /* 0x001fe200078e024c */
[----:B------:R-:W-:Y:S01]  /*5a50*/  PRMT R107, RZ, 0x7610, R107 ;  /* 0x00007610ff6b7816 */ /* 0x000fe2000000006b */
[----:B------:R-:W-:Y:S01]  /*5a60*/  ULDC UR9, c[0x0][0x238] ;  /* 0x00008e0000097ab9 */ /* 0x000fe20000000800 */
[----:B------:R-:W-:Y:S01]  /*5a70*/  LOP3.LUT R116, R0, 0x2c, RZ, 0xfc, !PT ;  /* 0x0000002c00747812 */ /* 0x000fe200078efcff */
[----:B------:R-:W-:Y:S01]  /*5a80*/  IMAD.WIDE R110, R110, 0x2, R76 ;  /* 0x000000026e6e7825 */ /* 0x000fe200078e024c */
[----:B------:R-:W-:Y:S01]  /*5a90*/  LOP3.LUT R115, R0, 0x2e, RZ, 0xfc, !PT ;  /* 0x0000002e00737812 */ /* 0x000fe200078efcff */
[----:B------:R-:W-:Y:S01]  /*5aa0*/  ULDC UR11, c[0x0][0x238] ;  /* 0x00008e00000b7ab9 */ /* 0x000fe20000000800 */
[----:B------:R-:W-:Y:S01]  /*5ab0*/  PRMT R106, RZ, 0x7610, R106 ;  /* 0x00007610ff6a7816 */ /* 0x000fe2000000006a */
[----:B------:R-:W-:Y:S01]  /*5ac0*/  IMAD.WIDE R96, R114, 0x2, R76 ;  /* 0x0000000272607825 */ /* 0x000fe200078e024c */
[----:B------:R-:W-:Y:S01]  /*5ad0*/  LOP3.LUT R114, R0, 0x2a, RZ, 0xfc, !PT ;  /* 0x0000002a00727812 */ /* 0x000fe200078efcff */
[----:B------:R0:W3:Y:S01]  /*5ae0*/  @!P4 LDG.E.U16 R92, desc[UR14][R110.64] ;  /* 0x0000000e6e5cc981 */ /* 0x0000e2000c1e1500 */
[----:B------:R-:W-:Y:S01]  /*5af0*/  PRMT R89, RZ, 0x7610, R89 ;  /* 0x00007610ff597816 */ /* 0x000fe20000000059 */
[----:B------:R-:W-:Y:S01]  /*5b00*/  IMAD.WIDE R112, R112, 0x2, R76 ;  /* 0x0000000270707825 */ /* 0x000fe200078e024c */
[----:B------:R-:W-:Y:S01]  /*5b10*/  PRMT R88, RZ, 0x7610, R88 ;  /* 0x00007610ff587816 */ /* 0x000fe20000000058 */
[----:B------:R1:W3:Y:S01]  /*5b20*/  @!P3 LDG.E.U16 R107, desc[UR14][R104.64] ;  /* 0x0000000e686bb981 */ /* 0x0002e2000c1e1500 */
[----:B------:R-:W-:Y:S01]  /*5b30*/  LOP3.LUT R117, R0, 0x34, RZ, 0xfc, !PT ;  /* 0x0000003400757812 */ /* 0x000fe200078efcff */
[----:B------:R-:W-:Y:S01]  /*5b40*/  IMAD R114, R114, UR9, RZ ;  /* 0x0000000972727c24 */ /* 0x000fe2000f8e02ff */
[----:B------:R-:W-:Y:S01]  /*5b50*/  ISETP.GE.AND P2, PT, R116, UR13, PT ;  /* 0x0000000d74007c0c */ /* 0x000fe2000bf46270 */
[----:B------:R-:W-:Y:S01]  /*5b60*/  ULDC UR9, c[0x0][0x238] ;  /* 0x00008e0000097ab9 */ /* 0x000fe20000000800 */
[----:B------:R-:W3:Y:S01]  /*5b70*/  @!P5 LDG.E.U16 R89, desc[UR14][R112.64] ;  /* 0x0000000e7059d981 */ /* 0x000ee2000c1e1500 */
[----:B0-----:R-:W-:Y:S01]  /*5b80*/  PRMT R111, RZ, 0x7610, R111 ;  /* 0x00007610ff6f7816 */ /* 0x001fe2000000006f */
[----:B------:R-:W-:Y:S01]  /*5b90*/  ULDC UR41, c[0x0][0x238] ;  /* 0x00008e0000297ab9 */ /* 0x000fe20000000800 */
[----:B-1----:R-:W-:Y:S01]  /*5ba0*/  IMAD.WIDE R104, R114, 0x2, R76 ;  /* 0x0000000272687825 */ /* 0x002fe200078e024c */
[----:B------:R-:W-:-:S03]  /*5bb0*/  LOP3.LUT R114, R0, 0x30, RZ, 0xfc, !PT ;  /* 0x0000003000727812 */ /* 0x000fc600078efcff */
[----:B------:R0:W3:Y:S01]  /*5bc0*/  @!P1 LDG.E.U16 R111, desc[UR14][R96.64] ;  /* 0x0000000e606f9981 */ /* 0x0000e2000c1e1500 */
[----:B------:R-:W-:-:S03]  /*5bd0*/  ISETP.GE.AND P1, PT, R114, UR13, PT ;  /* 0x0000000d72007c0c */ /* 0x000fc6000bf26270 */
[----:B------:R1:W3:Y:S01]  /*5be0*/  @!P0 LDG.E.U16 R106, desc[UR14][R104.64] ;  /* 0x0000000e686a8981 */ /* 0x0002e2000c1e1500 */
[C---:B------:R-:W-:Y:S02]  /*5bf0*/  LOP3.LUT R114, R0.reuse, 0x2c, RZ, 0xfc, !PT ;  /* 0x0000002c00727812 */ /* 0x040fe400078efcff */
[----:B------:R-:W-:Y:S02]  /*5c00*/  ISETP.GE.AND P3, PT, R115, UR13, PT ;  /* 0x0000000d73007c0c */ /* 0x000fe4000bf66270 */
[----:B------:R-:W-:Y:S01]  /*5c10*/  LOP3.LUT R115, R0, 0x32, RZ, 0xfc, !PT ;  /* 0x0000003200737812 */ /* 0x000fe200078efcff */
[----:B------:R-:W-:Y:S01]  /*5c20*/  IMAD R114, R114, UR9, RZ ;  /* 0x0000000972727c24 */ /* 0x000fe2000f8e02ff */
[----:B0-----:R-:W-:Y:S01]  /*5c30*/  PRMT R97, RZ, 0x7610, R97 ;  /* 0x00007610ff617816 */ /* 0x001fe20000000061 */
[----:B------:R-:W-:Y:S01]  /*5c40*/  ULDC UR9, c[0x0][0x238] ;  /* 0x00008e0000097ab9 */ /* 0x000fe20000000800 */
[----:B------:R-:W-:Y:S01]  /*5c50*/  ISETP.GE.AND P0, PT, R115, UR13, PT ;  /* 0x0000000d73007c0c */ /* 0x000fe2000bf06270 */
[----:B-1----:R-:W-:Y:S01]  /*5c60*/  IMAD.WIDE R104, R114, 0x2, R76 ;  /* 0x0000000272687825 */ /* 0x002fe200078e024c */
[----:B------:R-:W-:-:S02]  /*5c70*/  LOP3.LUT R115, R0, 0x2e, RZ, 0xfc, !PT ;  /* 0x0000002e00737812 */ /* 0x000fc400078efcff */
[C---:B------:R-:W-:Y:S02]  /*5c80*/  LOP3.LUT R116, R0.reuse, 0x36, RZ, 0xfc, !PT ;  /* 0x0000003600747812 */ /* 0x040fe400078efcff */
[----:B------:R-:W-:Y:S01]  /*5c90*/  LOP3.LUT R114, R0, 0x30, RZ, 0xfc, !PT ;  /* 0x0000003000727812 */ /* 0x000fe200078efcff */
[----:B------:R-:W3:Y:S01]  /*5ca0*/  @!P2 LDG.E.U16 R97, desc[UR14][R104.64] ;  /* 0x0000000e6861a981 */ /* 0x000ee2000c1e1500 */
[----:B------:R-:W-:Y:S01]  /*5cb0*/  IMAD R115, R115, UR11, RZ ;  /* 0x0000000b73737c24 */ /* 0x000fe2000f8e02ff */
[----:B------:R-:W-:Y:S01]  /*5cc0*/  ISETP.GE.AND P2, PT, R116, UR13, PT ;  /* 0x0000000d74007c0c */ /* 0x000fe2000bf46270 */
[----:B------:R-:W-:Y:S01]  /*5cd0*/  ULDC UR11, c[0x0][0x238] ;  /* 0x00008e00000b7ab9 */ /* 0x000fe20000000800 */
[----:B------:R-:W-:Y:S01]  /*5ce0*/  LOP3.LUT R116, R0, 0x32, RZ, 0xfc, !PT ;  /* 0x0000003200747812 */ /* 0x000fe200078efcff */
[----:B------:R-:W-:Y:S01]  /*5cf0*/  IMAD R114, R114, UR9, RZ ;  /* 0x0000000972727c24 */ /* 0x000fe2000f8e02ff */
[----:B------:R-:W-:Y:S01]  /*5d00*/  ULDC UR9, c[0x0][0x238] ;  /* 0x00008e0000097ab9 */ /* 0x000fe20000000800 */
[----:B------:R-:W-:-:S04]  /*5d10*/  IMAD.WIDE R112, R115, 0x2, R76 ;  /* 0x0000000273707825 */ /* 0x000fc800078e024c */
[----:B------:R-:W-:Y:S01]  /*5d20*/  IMAD R116, R116, UR9, RZ ;  /* 0x0000000974747c24 */ /* 0x000fe2000f8e02ff */
[----:B------:R0:W3:Y:S01]  /*5d30*/  @!P3 LDG.E.U16 R88, desc[UR14][R112.64] ;  /* 0x0000000e7058b981 */ /* 0x0000e2000c1e1500 */
[----:B------:R-:W-:Y:S01]  /*5d40*/  PRMT R110, RZ, 0x7610, R110 ;  /* 0x00007610ff6e7816 */ /* 0x000fe2000000006e */
[--C-:B------:R-:W-:Y:S01]  /*5d50*/  IMAD.WIDE R114, R114, 0x2, R76.reuse ;  /* 0x0000000272727825 */ /* 0x100fe200078e024c */
[----:B------:R-:W-:Y:S01]  /*5d60*/  LOP3.LUT R118, R0, 0x34, RZ, 0xfc, !PT ;  /* 0x0000003400767812 */ /* 0x000fe200078efcff */
[----:B------:R-:W-:Y:S01]  /*5d70*/  ULDC UR9, c[0x0][0x238] ;  /* 0x00008e0000097ab9 */ /* 0x000fe20000000800 */
[----:B------:R-:W-:Y:S01]  /*5d80*/  ISETP.GE.AND P4, PT, R117, UR13, PT ;  /* 0x0000000d75007c0c */ /* 0x000fe2000bf86270 */
[----:B0-----:R-:W-:Y:S01]  /*5d90*/  IMAD.WIDE R112, R116, 0x2, R76 ;  /* 0x0000000274707825 */ /* 0x001fe200078e024c */
[C---:B------:R-:W-:Y:S01]  /*5da0*/  LOP3.LUT R116, R0.reuse, 0x36, RZ, 0xfc, !PT ;  /* 0x0000003600747812 */ /* 0x040fe200078efcff */
[----:B------:R0:W3:Y:S01]  /*5db0*/  @!P1 LDG.E.U16 R110, desc[UR14][R114.64] ;  /* 0x0000000e726e9981 */ /* 0x0000e2000c1e1500 */
[----:B------:R-:W-:Y:S01]  /*5dc0*/  LOP3.LUT R117, R0, 0x38, RZ, 0xfc, !PT ;  /* 0x0000003800757812 */ /* 0x000fe200078efcff */
[----:B------:R-:W-:Y:S01]  /*5dd0*/  IMAD R118, R118, UR11, RZ ;  /* 0x0000000b76767c24 */ /* 0x000fe2000f8e02ff */
[----:B------:R-:W-:Y:S01]  /*5de0*/  PRMT R85, RZ, 0x7610, R85 ;  /* 0x00007610ff557816 */ /* 0x000fe20000000055 */
[----:B------:R-:W-:Y:S01]  /*5df0*/  IMAD R116, R116, UR9, RZ ;  /* 0x0000000974747c24 */ /* 0x000fe2000f8e02ff */
[----:B------:R-:W-:Y:S01]  /*5e00*/  ISETP.GE.AND P1, PT, R117, UR13, PT ;  /* 0x0000000d75007c0c */ /* 0x000fe2000bf26270 */
[----:B------:R-:W-:Y:S01]  /*5e10*/  ULDC UR9, c[0x0][0x238] ;  /* 0x00008e0000097ab9 */ /* 0x000fe20000000800 */
[----:B------:R-:W-:Y:S01]  /*5e20*/  LOP3.LUT R119, R0, 0x3c, RZ, 0xfc, !PT ;  /* 0x0000003c00777812 */ /* 0x000fe200078efcff */
[----:B------:R-:W-:Y:S01]  /*5e30*/  IMAD.WIDE R116, R116, 0x2, R76 ;  /* 0x0000000274747825 */ /* 0x000fe200078e024c */
[----:B------:R-:W-:Y:S01]  /*5e40*/  PRMT R105, RZ, 0x7610, R105 ;  /* 0x00007610ff697816 */ /* 0x000fe20000000069 */
[----:B------:R-:W-:-:S02]  /*5e50*/  ULDC UR11, c[0x0][0x238] ;  /* 0x00008e00000b7ab9 */ /* 0x000fc40000000800 */
[----:B0-----:R-:W-:Y:S01]  /*5e60*/  IMAD.WIDE R114, R118, 0x2, R76 ;  /* 0x0000000276727825 */ /* 0x001fe200078e024c */
[----:B------:R-:W-:Y:S01]  /*5e70*/  LOP3.LUT R118, R0, 0x3e, RZ, 0xfc, !PT ;  /* 0x0000003e00767812 */ /* 0x000fe200078efcff */
[----:B------:R-:W3:Y:S03]  /*5e80*/  @!P2 LDG.E.U16 R85, desc[UR14][R116.64] ;  /* 0x0000000e7455a981 */ /* 0x000ee6000c1e1500 */
[----:B------:R-:W-:Y:S01]  /*5e90*/  ISETP.GE.AND P2, PT, R118, UR13, PT ;  /* 0x0000000d76007c0c */ /* 0x000fe2000bf46270 */
[----:B------:R0:W3:Y:S01]  /*5ea0*/  @!P0 LDG.E.U16 R105, desc[UR14][R112.64] ;  /* 0x0000000e70698981 */ /* 0x0000e2000c1e1500 */
[C---:B------:R-:W-:Y:S02]  /*5eb0*/  LOP3.LUT R118, R0.reuse, 0x3a, RZ, 0xfc, !PT ;  /* 0x0000003a00767812 */ /* 0x040fe400078efcff */
[----:B------:R-:W-:Y:S02]  /*5ec0*/  ISETP.GE.AND P3, PT, R119, UR13, PT ;  /* 0x0000000d77007c0c */ /* 0x000fe4000bf66270 */
[----:B------:R-:W-:Y:S01]  /*5ed0*/  LOP3.LUT R119, R0, 0x38, RZ, 0xfc, !PT ;  /* 0x0000003800777812 */ /* 0x000fe200078efcff */
[----:B------:R-:W-:Y:S01]  /*5ee0*/  IMAD R118, R118, UR9, RZ ;  /* 0x0000000976767c24 */ /* 0x000fe2000f8e02ff */
[----:B------:R-:W-:Y:S01]  /*5ef0*/  LOP3.LUT R135, R0, 0x3a, RZ, 0xfc, !PT ;  /* 0x0000003a00877812 */ /* 0x000fe200078efcff */
[----:B------:R-:W-:-:S02]  /*5f00*/  ULDC UR9, c[0x0][0x238] ;  /* 0x00008e0000097ab9 */ /* 0x000fc40000000800 */
[----:B------:R-:W-:Y:S01]  /*5f10*/  IMAD R119, R119, UR11, RZ ;  /* 0x0000000b77777c24 */ /* 0x000fe2000f8e02ff */
[----:B------:R-:W-:Y:S01]  /*5f20*/  ISETP.GE.AND P0, PT, R135, UR13, PT ;  /* 0x0000000d87007c0c */ /* 0x000fe2000bf06270 */
[----:B0-----:R-:W-:Y:S01]  /*5f30*/  IMAD.WIDE R112, R118, 0x2, R76 ;  /* 0x0000000276707825 */ /* 0x001fe200078e024c */
[C---:B------:R-:W-:Y:S01]  /*5f40*/  LOP3.LUT R118, R0.reuse, 0x3e, RZ, 0xfc, !PT ;  /* 0x0000003e00767812 */ /* 0x040fe200078efcff */
[----:B------:R-:W-:Y:S01]  /*5f50*/  ULDC UR11, c[0x0][0x238] ;  /* 0x00008e00000b7ab9 */ /* 0x000fe20000000800 */
[----:B------:R-:W-:Y:S01]  /*5f60*/  PRMT R109, RZ, 0x7610, R109 ;  /* 0x00007610ff6d7816 */ /* 0x000fe2000000006d */
[----:B------:R-:W-:Y:S01]  /*5f70*/  IMAD.WIDE R116, R119, 0x2, R76 ;  /* 0x0000000277747825 */ /* 0x000fe200078e024c */
[----:B------:R-:W-:Y:S02]  /*5f80*/  LOP3.LUT R119, R0, 0x3c, RZ, 0xfc, !PT ;  /* 0x0000003c00777812 */ /* 0x000fe400078efcff */
[----:B------:R-:W-:Y:S01]  /*5f90*/  PRMT R96, RZ, 0x7610, R96 ;  /* 0x00007610ff607816 */ /* 0x000fe20000000060 */
[----:B------:R-:W-:Y:S01]  /*5fa0*/  IMAD R118, R118, UR9, RZ ;  /* 0x0000000976767c24 */ /* 0x000fe2000f8e02ff */
[----:B------:R-:W-:Y:S01]  /*5fb0*/  PRMT R104, RZ, 0x7610, R104 ;  /* 0x00007610ff687816 */ /* 0x000fe20000000068 */
[----:B------:R0:W3:Y:S01]  /*5fc0*/  @!P1 LDG.E.U16 R109, desc[UR14][R116.64] ;  /* 0x0000000e746d9981 */ /* 0x0000e2000c1e1500 */
[----:B------:R-:W-:Y:S01]  /*5fd0*/  IMAD R119, R119, UR11, RZ ;  /* 0x0000000b77777c24 */ /* 0x000fe2000f8e02ff */
[----:B------:R-:W-:Y:S01]  /*5fe0*/  PRMT R94, RZ, 0x7610, R94 ;  /* 0x00007610ff5e7816 */ /* 0x000fe2000000005e */
[----:B------:R-:W-:Y:S01]  /*5ff0*/  ULDC UR9, c[0x0][0x238] ;  /* 0x00008e0000097ab9 */ /* 0x000fe20000000800 */
[----:B------:R1:W3:Y:S01]  /*6000*/  @!P4 LDG.E.U16 R96, desc[UR14][R114.64] ;  /* 0x0000000e7260c981 */ /* 0x0002e2000c1e1500 */
[----:B------:R-:W-:Y:S01]  /*6010*/  PRMT R81, RZ, 0x7610, R81 ;  /* 0x00007610ff517816 */ /* 0x000fe20000000051 */
[----:B------:R-:W-:-:S02]  /*6020*/  ULDC UR11, c[0x0][0x238] ;  /* 0x00008e00000b7ab9 */ /* 0x000fc40000000800 */
[----:B------:R-:W3:Y:S01]  /*6030*/  @!P0 LDG.E.U16 R104, desc[UR14][R112.64] ;  /* 0x0000000e70688981 */ /* 0x000ee2000c1e1500 */
[----:B0-----:R-:W-:Y:S01]  /*6040*/  IMAD.WIDE R116, R118, 0x2, R76 ;  /* 0x0000000276747825 */ /* 0x001fe200078e024c */
[----:B------:R-:W-:-:S03]  /*6050*/  LOP3.LUT R118, R0, 0x40, RZ, 0xfc, !PT ;  /* 0x0000004000767812 */ /* 0x000fc600078efcff */
[----:B-1----:R-:W-:Y:S01]  /*6060*/  IMAD.WIDE R114, R119, 0x2, R76 ;  /* 0x0000000277727825 */ /* 0x002fe200078e024c */
[----:B------:R-:W-:Y:S01]  /*6070*/  ISETP.GE.AND P0, PT, R118, UR13, PT ;  /* 0x0000000d76007c0c */ /* 0x000fe2000bf06270 */
[----:B------:R-:W3:Y:S01]  /*6080*/  @!P2 LDG.E.U16 R81, desc[UR14][R116.64] ;  /* 0x0000000e7451a981 */ /* 0x000ee2000c1e1500 */
[C---:B------:R-:W-:Y:S02]  /*6090*/  LOP3.LUT R118, R0.reuse, 0x46, RZ, 0xfc, !PT ;  /* 0x0000004600767812 */ /* 0x040fe400078efcff */
[----:B------:R-:W-:Y:S01]  /*60a0*/  LOP3.LUT R135, R0, 0x42, RZ, 0xfc, !PT ;  /* 0x0000004200877812 */ /* 0x000fe200078efcff */
[----:B------:R0:W3:Y:S01]  /*60b0*/  @!P3 LDG.E.U16 R94, desc[UR14][R114.64] ;  /* 0x0000000e725eb981 */ /* 0x0000e2000c1e1500 */
[----:B------:R-:W-:Y:S02]  /*60c0*/  ISETP.GE.AND P3, PT, R118, UR13, PT ;  /* 0x0000000d76007c0c */ /* 0x000fe4000bf66270 */
[C---:B------:R-:W-:Y:S02]  /*60d0*/  LOP3.LUT R119, R0.reuse, 0x44, RZ, 0xfc, !PT ;  /* 0x0000004400777812 */ /* 0x040fe400078efcff */
[----:B------:R-:W-:-:S02]  /*60e0*/  LOP3.LUT R118, R0, 0x42, RZ, 0xfc, !PT ;  /* 0x0000004200767812 */ /* 0x000fc400078efcff */
[----:B------:R-:W-:Y:S02]  /*60f0*/  ISETP.GE.AND P1, PT, R135, UR13, PT ;  /* 0x0000000d87007c0c */ /* 0x000fe4000bf26270 */
[----:B------:R-:W-:Y:S01]  /*6100*/  ISETP.GE.AND P2, PT, R119, UR13, PT ;  /* 0x0000000d77007c0c */ /* 0x000fe2000bf46270 */
[----:B------:R-:W-:Y:S01]  /*6110*/  IMAD R118, R118, UR9, RZ ;  /* 0x0000000976767c24 */ /* 0x000fe2000f8e02ff */
[----:B------:R-:W-:Y:S01]  /*6120*/  LOP3.LUT R119, R0, 0x40, RZ, 0xfc, !PT ;  /* 0x0000004000777812 */ /* 0x000fe200078efcff */
[----:B------:R-:W-:Y:S01]  /*6130*/  ULDC UR9, c[0x0][0x238] ;  /* 0x00008e0000097ab9 */ /* 0x000fe20000000800 */
[----:B------:R-:W-:Y:S01]  /*6140*/  PRMT R103, RZ, 0x7610, R103 ;  /* 0x00007610ff677816 */ /* 0x000fe20000000067 */
[----:B0-----:R-:W-:Y:S01]  /*6150*/  IMAD.WIDE R114, R118, 0x2, R76 ;  /* 0x0000000276727825 */ /* 0x001fe200078e024c */
[----:B------:R-:W-:-:S03]  /*6160*/  LOP3.LUT R135, R0, 0x48, RZ, 0xfc, !PT ;  /* 0x0000004800877812 */ /* 0x000fc600078efcff */
[----:B------:R-:W-:Y:S01]  /*6170*/  IMAD R119, R119, UR11, RZ ;  /* 0x0000000b77777c24 */ /* 0x000fe2000f8e02ff */
[----:B------:R-:W-:Y:S01]  /*6180*/  PRMT R120, RZ, 0x7610, R120 ;  /* 0x00007610ff787816 */ /* 0x000fe20000000078 */
[----:B------:R0:W3:Y:S01]  /*6190*/  @!P1 LDG.E.U16 R103, desc[UR14][R114.64] ;  /* 0x0000000e72679981 */ /* 0x0000e2000c1e1500 */
[----:B------:R-:W-:Y:S01]  /*61a0*/  ISETP.GE.AND P1, PT, R135, UR13, PT ;  /* 0x0000000d87007c0c */ /* 0x000fe2000bf26270 */
[----:B------:R-:W-:Y:S01]  /*61b0*/  IMAD.WIDE R112, R119, 0x2, R76 ;  /* 0x0000000277707825 */ /* 0x000fe200078e024c */
[C---:B------:R-:W-:Y:S01]  /*61c0*/  LOP3.LUT R135, R0.reuse, 0x50, RZ, 0xfc, !PT ;  /* 0x0000005000877812 */ /* 0x040fe200078efcff */
[----:B------:R-:W-:Y:S01]  /*61d0*/  ULDC UR11, c[0x0][0x238] ;  /* 0x00008e00000b7ab9 */ /* 0x000fe20000000800 */
[C---:B------:R-:W-:Y:S02]  /*61e0*/  LOP3.LUT R118, R0.reuse, 0x46, RZ, 0xfc, !PT ;  /* 0x0000004600767812 */ /* 0x040fe400078efcff */
[C---:B------:R-:W-:Y:S01]  /*61f0*/  LOP3.LUT R119, R0.reuse, 0x44, RZ, 0xfc, !PT ;  /* 0x0000004400777812 */ /* 0x040fe200078efcff */
[----:B------:R-:W3:Y:S01]  /*6200*/  @!P0 LDG.E.U16 R120, desc[UR14][R112.64] ;  /* 0x0000000e70788981 */ /* 0x000ee2000c1e1500 */
[----:B------:R-:W-:-:S02]  /*6210*/  LOP3.LUT R154, R0, 0x4e, RZ, 0xfc, !PT ;  /* 0x0000004e009a7812 */ /* 0x000fc400078efcff */
[----:B------:R-:W-:Y:S02]  /*6220*/  ISETP.GE.AND P0, PT, R135, UR13, PT ;  /* 0x0000000d87007c0c */ /* 0x000fe4000bf06270 */
[----:B------:R-:W-:Y:S01]  /*6230*/  LOP3.LUT R135, R0, 0x4a, RZ, 0xfc, !PT ;  /* 0x0000004a00877812 */ /* 0x000fe200078efcff */
[----:B------:R-:W-:Y:S01]  /*6240*/  IMAD R118, R118, UR9, RZ ;  /* 0x0000000976767c24 */ /* 0x000fe2000f8e02ff */
[----:B------:R-:W-:Y:S01]  /*6250*/  ISETP.GE.AND P4, PT, R154, UR13, PT ;  /* 0x0000000d9a007c0c */ /* 0x000fe2000bf86270 */
[----:B------:R-:W-:Y:S01]  /*6260*/  IMAD R119, R119, UR11, RZ ;  /* 0x0000000b77777c24 */ /* 0x000fe2000f8e02ff */
[----:B------:R-:W-:Y:S01]  /*6270*/  ULDC UR9, c[0x0][0x238] ;  /* 0x00008e0000097ab9 */ /* 0x000fe20000000800 */
[----:B------:R-:W-:Y:S01]  /*6280*/  LOP3.LUT R154, R0, 0x48, RZ, 0xfc, !PT ;  /* 0x00000048009a7812 */ /* 0x000fe200078efcff */
[----:B------:R-:W-:Y:S01]  /*6290*/  IMAD R135, R135, UR9, RZ ;  /* 0x0000000987877c24 */ /* 0x000fe2000f8e02ff */
[----:B------:R-:W-:Y:S01]  /*62a0*/  PRMT R93, RZ, 0x7610, R93 ;  /* 0x00007610ff5d7816 */ /* 0x000fe2000000005d */
[----:B------:R-:W-:Y:S01]  /*62b0*/  IMAD.WIDE R116, R119, 0x2, R76 ;  /* 0x0000000277747825 */ /* 0x000fe200078e024c */
[----:B------:R-:W-:Y:S01]  /*62c0*/  ULDC UR11, c[0x0][0x238] ;  /* 0x00008e00000b7ab9 */ /* 0x000fe20000000800 */
[----:B------:R-:W-:Y:S01]  /*62d0*/  PRMT R79, RZ, 0x7610, R79 ;  /* 0x00007610ff4f7816 */ /* 0x000fe2000000004f */
[----:B------:R-:W-:Y:S01]  /*62e0*/  ULDC UR9, c[0x0][0x238] ;  /* 0x00008e0000097ab9 */ /* 0x000fe20000000800 */
[----:B------:R-:W-:Y:S01]  /*62f0*/  IMAD.WIDE R118, R118, 0x2, R76 ;  /* 0x0000000276767825 */ /* 0x000fe200078e024c */
[----:B------:R-:W-:Y:S01]  /*6300*/  LOP3.LUT R167, R0, 0x4c, RZ, 0xfc, !PT ;  /* 0x0000004c00a77812 */ /* 0x000fe200078efcff */
[----:B------:R1:W3:Y:S02]  /*6310*/  @!P2 LDG.E.U16 R93, desc[UR14][R116.64] ;  /* 0x0000000e745da981 */ /* 0x0002e4000c1e1500 */
[----:B------:R-:W-:Y:S01]  /*6320*/  IMAD R154, R154, UR11, RZ ;  /* 0x0000000b9a9a7c24 */ /* 0x000fe2000f8e02ff */
[----:B------:R-:W-:Y:S01]  /*6330*/  PRMT R122, RZ, 0x7610, R122 ;  /* 0x00007610ff7a7816 */ /* 0x000fe2000000007a */
[--C-:B0-----:R-:W-:Y:S01]  /*6340*/  IMAD.WIDE R114, R135, 0x2, R76.reuse ;  /* 0x0000000287727825 */ /* 0x101fe200078e024c */
[C---:B------:R-:W-:Y:S01]  /*6350*/  LOP3.LUT R135, R0.reuse, 0x4e, RZ, 0xfc, !PT ;  /* 0x0000004e00877812 */ /* 0x040fe200078efcff */
[----:B------:R0:W3:Y:S01]  /*6360*/  @!P3 LDG.E.U16 R79, desc[UR14][R118.64] ;  /* 0x0000000e764fb981 */ /* 0x0000e2000c1e1500 */
[----:B------:R-:W-:Y:S01]  /*6370*/  LOP3.LUT R168, R0, 0x4a, RZ, 0xfc, !PT ;  /* 0x0000004a00a87812 */ /* 0x000fe200078efcff */
[----:B------:R-:W-:Y:S01]  /*6380*/  ULDC UR11, c[0x0][0x238] ;  /* 0x00008e00000b7ab9 */ /* 0x000fe20000000800 */
[----:B-1----:R-:W-:Y:S01]  /*6390*/  IMAD.WIDE R116, R154, 0x2, R76 ;  /* 0x000000029a747825 */ /* 0x002fe200078e024c */
[----:B------:R-:W-:-:S02]  /*63a0*/  LOP3.LUT R154, R0, 0x4c, RZ, 0xfc, !PT ;  /* 0x0000004c009a7812 */ /* 0x000fc400078efcff */
[----:B------:R-:W-:Y:S01]  /*63b0*/  ISETP.GE.AND P3, PT, R167, UR13, PT ;  /* 0x0000000da7007c0c */ /* 0x000fe2000bf66270 */
[----:B------:R-:W-:Y:S01]  /*63c0*/  IMAD R135, R135, UR9, RZ ;  /* 0x0000000987877c24 */ /* 0x000fe2000f8e02ff */
[----:B------:R1:W3:Y:S01]  /*63d0*/  @!P1 LDG.E.U16 R122, desc[UR14][R116.64] ;  /* 0x0000000e747a9981 */ /* 0x0002e2000c1e1500 */
[----:B------:R-:W-:Y:S01]  /*63e0*/  ISETP.GE.AND P2, PT, R168, UR13, PT ;  /* 0x0000000da8007c0c */ /* 0x000fe2000bf46270 */
[----:B------:R-:W-:Y:S01]  /*63f0*/  IMAD R154, R154, UR11, RZ ;  /* 0x0000000b9a9a7c24 */ /* 0x000fe2000f8e02ff */
[----:B0-----:R-:W-:Y:S01]  /*6400*/  PRMT R118, RZ, 0x7610, R118 ;  /* 0x00007610ff767816 */ /* 0x001fe20000000076 */
[----:B------:R-:W-:Y:S01]  /*6410*/  ULDC UR9, c[0x0][0x238] ;  /* 0x00008e0000097ab9 */ /* 0x000fe20000000800 */
[----:B------:R-:W-:Y:S01]  /*6420*/  PRMT R119, RZ, 0x7610, R119 ;  /* 0x00007610ff777816 */ /* 0x000fe20000000077 */
[----:B------:R-:W-:Y:S01]  /*6430*/  IMAD.WIDE R112, R154, 0x2, R76 ;  /* 0x000000029a707825 */ /* 0x000fe200078e024c */
[----:B------:R-:W-:Y:S01]  /*6440*/  PRMT R128, RZ, 0x7610, R128 ;  /* 0x00007610ff807816 */ /* 0x000fe20000000080 */
[----:B------:R-:W-:-:S02]  /*6450*/  ULDC UR11, c[0x0][0x238] ;  /* 0x00008e00000b7ab9 */ /* 0x000fc40000000800 */
[--C-:B-1----:R-:W-:Y:S01]  /*6460*/  IMAD.WIDE R116, R135, 0x2, R76.reuse ;  /* 0x0000000287747825 */ /* 0x102fe200078e024c */
[C---:B------:R-:W-:Y:S01]  /*6470*/  LOP3.LUT R135, R0.reuse, 0x50, RZ, 0xfc, !PT ;  /* 0x0000005000877812 */ /* 0x040fe200078efcff */
[----:B------:R0:W3:Y:S04]  /*6480*/  @!P3 LDG.E.U16 R118, desc[UR14][R112.64] ;  /* 0x0000000e7076b981 */ /* 0x0000e8000c1e1500 */
[----:B------:R-:W-:Y:S01]  /*6490*/  IMAD R135, R135, UR9, RZ ;  /* 0x0000000987877c24 */ /* 0x000fe2000f8e02ff */
[----:B------:R1:W3:Y:S01]  /*64a0*/  @!P2 LDG.E.U16 R119, desc[UR14][R114.64] ;  /* 0x0000000e7277a981 */ /* 0x0002e2000c1e1500 */
[C---:B------:R-:W-:Y:S01]  /*64b0*/  LOP3.LUT R154, R0.reuse, 0x56, RZ, 0xfc, !PT ;  /* 0x00000056009a7812 */ /* 0x040fe200078efcff */
[----:B------:R-:W-:Y:S01]  /*64c0*/  ULDC UR9, c[0x0][0x238] ;  /* 0x00008e0000097ab9 */ /* 0x000fe20000000800 */
[----:B0-----:R-:W-:Y:S01]  /*64d0*/  IMAD.WIDE R112, R135, 0x2, R76 ;  /* 0x0000000287707825 */ /* 0x001fe200078e024c */
[----:B------:R-:W-:-:S02]  /*64e0*/  LOP3.LUT R135, R0, 0x52, RZ, 0xfc, !PT ;  /* 0x0000005200877812 */ /* 0x000fc400078efcff */
[C---:B------:R-:W-:Y:S02]  /*64f0*/  LOP3.LUT R167, R0.reuse, 0x54, RZ, 0xfc, !PT ;  /* 0x0000005400a77812 */ /* 0x040fe400078efcff */
[C---:B-1----:R-:W-:Y:S01]  /*6500*/  LOP3.LUT R114, R0.reuse, 0x52, RZ, 0xfc, !PT ;  /* 0x0000005200727812 */ /* 0x042fe200078efcff */
[----:B------:R0:W3:Y:S01]  /*6510*/  @!P0 LDG.E.U16 R128, desc[UR14][R112.64] ;  /* 0x0000000e70808981 */ /* 0x0000e2000c1e1500 */
[----:B------:R-:W-:Y:S02]  /*6520*/  ISETP.GE.AND P1, PT, R135, UR13, PT ;  /* 0x0000000d87007c0c */ /* 0x000fe4000bf26270 */
[----:B------:R-:W-:Y:S02]  /*6530*/  PRMT R123, RZ, 0x7610, R123 ;  /* 0x00007610ff7b7816 */ /* 0x000fe4000000007b */
[----:B------:R-:W-:Y:S01]  /*6540*/  LOP3.LUT R135, R0, 0x58, RZ, 0xfc, !PT ;  /* 0x0000005800877812 */ /* 0x000fe200078efcff */
[----:B------:R-:W-:Y:S01]  /*6550*/  IMAD R114, R114, UR41, RZ ;  /* 0x0000002972727c24 */ /* 0x000fe2000f8e02ff */
[C---:B------:R-:W-:Y:S01]  /*6560*/  ISETP.GE.AND P3, PT, R154.reuse, UR13, PT ;  /* 0x0000000d9a007c0c */ /* 0x040fe2000bf66270 */
[----:B------:R-:W-:Y:S01]  /*6570*/  IMAD R154, R154, UR9, RZ ;  /* 0x000000099a9a7c24 */ /* 0x000fe2000f8e02ff */
[C---:B------:R-:W-:Y:S01]  /*6580*/  ISETP.GE.AND P2, PT, R167.reuse, UR13, PT ;  /* 0x0000000da7007c0c */ /* 0x040fe2000bf46270 */
[----:B------:R-:W-:Y:S01]  /*6590*/  IMAD R167, R167, UR11, RZ ;  /* 0x0000000ba7a77c24 */ /* 0x000fe2000f8e02ff */
[----:B------:R-:W-:Y:S01]  /*65a0*/  ISETP.GE.AND P0, PT, R135, UR13, PT ;  /* 0x0000000d87007c0c */ /* 0x000fe2000bf06270 */
[----:B------:R1:W3:Y:S01]  /*65b0*/  @!P4 LDG.E.U16 R123, desc[UR14][R116.64] ;  /* 0x0000000e747bc981 */ /* 0x0002e2000c1e1500 */
[----:B------:R-:W-:Y:S01]  /*65c0*/  LOP3.LUT R135, R0, 0x5a, RZ, 0xfc, !PT ;  /* 0x0000005a00877812 */ /* 0x000fe200078efcff */
[----:B0-----:R-:W-:Y:S01]  /*65d0*/  IMAD.WIDE R112, R114, 0x2, R76 ;  /* 0x0000000272707825 */ /* 0x001fe200078e024c */
[----:B------:R-:W-:Y:S01]  /*65e0*/  PRMT R125, RZ, 0x7610, R125 ;  /* 0x00007610ff7d7816 */ /* 0x000fe2000000007d */
[----:B------:R-:W-:Y:S01]  /*65f0*/  ULDC UR9, c[0x0][0x238] ;  /* 0x00008e0000097ab9 */ /* 0x000fe20000000800 */
[----:B------:R-:W-:Y:S01]  /*6600*/  PRMT R124, RZ, 0x7610, R124 ;  /* 0x00007610ff7c7816 */ /* 0x000fe2000000007c */
[----:B------:R-:W-:Y:S01]  /*6610*/  IMAD.WIDE R114, R167, 0x2, R76 ;  /* 0x00000002a7727825 */ /* 0x000fe200078e024c */
[----:B------:R-:W-:Y:S01]  /*6620*/  ISETP.GE.AND P4, PT, R135, UR13, PT ;  /* 0x0000000d87007c0c */ /* 0x000fe2000bf86270 */
[----:B------:R-:W-:-:S02]  /*6630*/  ULDC UR11, c[0x0][0x238] ;  /* 0x00008e00000b7ab9 */ /* 0x000fc40000000800 */
[----:B-1----:R-:W-:Y:S01]  /*6640*/  IMAD.WIDE R116, R154, 0x2, R76 ;  /* 0x000000029a747825 */ /* 0x002fe200078e024c */
[C---:B------:R-:W-:Y:S01]  /*6650*/  LOP3.LUT R154, R0.reuse, 0x5a, RZ, 0xfc, !PT ;  /* 0x0000005a009a7812 */ /* 0x040fe200078efcff */
[----:B------:R0:W3:Y:S01]  /*6660*/  @!P1 LDG.E.U16 R125, desc[UR14][R112.64] ;  /* 0x0000000e707d9981 */ /* 0x0000e2000c1e1500 */
[----:B------:R-:W-:Y:S02]  /*6670*/  LOP3.LUT R167, R0, 0x58, RZ, 0xfc, !PT ;  /* 0x0000005800a77812 */ /* 0x000fe400078efcff */
[----:B------:R-:W-:Y:S01]  /*6680*/  PRMT R126, RZ, 0x7610, R126 ;  /* 0x00007610ff7e7816 */ /* 0x000fe2000000007e */
[----:B------:R-:W-:Y:S01]  /*6690*/  IMAD R154, R154, UR9, RZ ;  /* 0x000000099a9a7c24 */ /* 0x000fe2000f8e02ff */
[----:B------:R-:W-:Y:S01]  /*66a0*/  LOP3.LUT R135, R0, 0x5c, RZ, 0xfc, !PT ;  /* 0x0000005c00877812 */ /* 0x000fe200078efcff */
[----:B------:R-:W-:Y:S01]  /*66b0*/  IMAD R167, R167, UR11, RZ ;  /* 0x0000000ba7a77c24 */ /* 0x000fe2000f8e02ff */
[----:B------:R1:W3:Y:S01]  /*66c0*/  @!P3 LDG.E.U16 R124, desc[UR14][R116.64] ;  /* 0x0000000e747cb981 */ /* 0x0002e2000c1e1500 */
[----:B------:R-:W-:Y:S01]  /*66d0*/  PRMT R156, RZ, 0x7610, R156 ;  /* 0x00007610ff9c7816 */ /* 0x000fe2000000009c */
[----:B------:R-:W-:Y:S01]  /*66e0*/  ULDC UR9, c[0x0][0x238] ;  /* 0x00008e0000097ab9 */ /* 0x000fe20000000800 */
[----:B------:R-:W-:Y:S01]  /*66f0*/  ISETP.GE.AND P1, PT, R135, UR13, PT ;  /* 0x0000000d87007c0c */ /* 0x000fe2000bf26270 */
[----:B------:R2:W3:Y:S01]  /*6700*/  @!P2 LDG.E.U16 R126, desc[UR14][R114.64] ;  /* 0x0000000e727ea981 */ /* 0x0004e2000c1e1500 */
[----:B0-----:R-:W-:Y:S01]  /*6710*/  IMAD.WIDE R112, R167, 0x2, R76 ;  /* 0x00000002a7707825 */ /* 0x001fe200078e024c */
[----:B------:R-:W-:Y:S01]  /*6720*/  PRMT R158, RZ, 0x7610, R158 ;  /* 0x00007610ff9e7816 */ /* 0x000fe2000000009e */
[----:B------:R-:W-:Y:S01]  /*6730*/  ULDC UR11, c[0x0][0x238] ;  /* 0x00008e00000b7ab9 */ /* 0x000fe20000000800 */
[----:B-1----:R-:W-:-:S02]  /*6740*/  PRMT R116, RZ, 0x7610, R116 ;  /* 0x00007610ff747816 */ /* 0x002fc40000000074 */
[----:B------:R-:W-:Y:S01]  /*6750*/  LOP3.LUT R117, R0, 0x7e, RZ, 0xfc, !PT ;  /* 0x0000007e00757812 */ /* 0x000fe200078efcff */
[----:B------:R-:W-:Y:S01]  /*6760*/  IMAD R135, R135, UR9, RZ ;  /* 0x0000000987877c24 */ /* 0x000fe2000f8e02ff */
[----:B------:R0:W3:Y:S01]  /*6770*/  @!P0 LDG.E.U16 R156, desc[UR14][R112.64] ;  /* 0x0000000e709c8981 */ /* 0x0000e2000c1e1500 */
[----:B--2---:R-:W-:Y:S01]  /*6780*/  IMAD.WIDE R114, R154, 0x2, R76 ;  /* 0x000000029a727825 */ /* 0x004fe200078e024c */
[----:B------:R-:W-:Y:S01]  /*6790*/  ISETP.GE.AND P2, PT, R117, UR13, PT ;  /* 0x0000000d75007c0c */ /* 0x000fe2000bf46270 */
[----:B------:R-:W-:-:S03]  /*67a0*/  ULDC UR9, c[0x0][0x238] ;  /* 0x00008e0000097ab9 */ /* 0x000fc60000000800 */
[----:B------:R1:W2:Y:S01]  /*67b0*/  @!P4 LDG.E.U16 R116, desc[UR14][R114.64] ;  /* 0x0000000e7274c981 */ /* 0x0002a2000c1e1500 */
[----:B------:R-:W-:Y:S02]  /*67c0*/  IMAD R117, R117, UR40, RZ ;  /* 0x0000002875757c24 */ /* 0x000fe4000f8e02ff */
[----:B0-----:R-:W-:Y:S01]  /*67d0*/  IMAD.WIDE R112, R135, 0x2, R76 ;  /* 0x0000000287707825 */ /* 0x001fe200078e024c */
[----:B-1----:R-:W-:Y:S02]  /*67e0*/  PRMT R114, RZ, 0x7610, R114 ;  /* 0x00007610ff727816 */ /* 0x002fe40000000072 */
[C---:B------:R-:W-:Y:S02]  /*67f0*/  LOP3.LUT R115, R0.reuse, 0x5e, RZ, 0xfc, !PT ;  /* 0x0000005e00737812 */ /* 0x040fe400078efcff */
[----:B------:R-:W-:Y:S02]  /*6800*/  LOP3.LUT R135, R0, 0x60, RZ, 0xfc, !PT ;  /* 0x0000006000877812 */ /* 0x000fe400078efcff */
[----:B------:R-:W-:Y:S01]  /*6810*/  ISETP.GE.AND P0, PT, R115, UR13, PT ;  /* 0x0000000d73007c0c */ /* 0x000fe2000bf06270 */
[----:B------:R0:W2:Y:S01]  /*6820*/  @!P1 LDG.E.U16 R114, desc[UR14][R112.64] ;  /* 0x0000000e70729981 */ /* 0x0000a2000c1e1500 */
[----:B------:R-:W-:-:S02]  /*6830*/  PRMT R115, RZ, 0x7610, R115 ;  /* 0x00007610ff737816 */ /* 0x000fc40000000073 */
[----:B------:R-:W-:Y:S01]  /*6840*/  ISETP.GE.AND P1, PT, R135, UR13, PT ;  /* 0x0000000d87007c0c */ /* 0x000fe2000bf26270 */
[----:B0-----:R-:W-:Y:S01]  /*6850*/  IMAD.WIDE R112, R117, 0x2, R76 ;  /* 0x0000000275707825 */ /* 0x001fe200078e024c */
[----:B------:R-:W-:-:S04]  /*6860*/  PRMT R117, RZ, 0x7610, R117 ;  /* 0x00007610ff757816 */ /* 0x000fc80000000075 */
[----:B------:R0:W2:Y:S02]  /*6870*/  @!P2 LDG.E.U16 R115, desc[UR14][R112.64] ;  /* 0x0000000e7073a981 */ /* 0x0000a4000c1e1500 */
[----:B0-----:R-:W-:-:S05]  /*6880*/  IMAD.WIDE R112, R247, 0x2, R76 ;  /* 0x00000002f7707825 */ /* 0x001fca00078e024c */
[----:B------:R0:W2:Y:S02]  /*6890*/  @!P0 LDG.E.U16 R117, desc[UR14][R112.64] ;  /* 0x0000000e70758981 */ /* 0x0000a4000c1e1500 */
[----:B0-----:R-:W-:-:S05]  /*68a0*/  IMAD.WIDE R112, R248, 0x2, R76 ;  /* 0x00000002f8707825 */ /* 0x001fca00078e024c */
[----:B------:R0:W2:Y:S02]  /*68b0*/  @!P1 LDG.E.U16 R158, desc[UR14][R112.64] ;  /* 0x0000000e709e9981 */ /* 0x0000a4000c1e1500 */
[----:B0-----:R-:W-:-:S04]  /*68c0*/  LOP3.LUT R112, R0, 0x62, RZ, 0xfc, !PT ;  /* 0x0000006200707812 */ /* 0x001fc800078efcff */
[----:B------:R-:W-:Y:S02]  /*68d0*/  ISETP.GE.AND P0, PT, R112, UR13, PT ;  /* 0x0000000d70007c0c */ /* 0x000fe4000bf06270 */
[----:B------:R-:W-:Y:S02]  /*68e0*/  LOP3.LUT R112, R0, 0x64, RZ, 0xfc, !PT ;  /* 0x0000006400707812 */ /* 0x000fe400078efcff */
[----:B------:R-:W-:Y:S02]  /*68f0*/  PRMT R135, RZ, 0x7610, R135 ;  /* 0x00007610ff877816 */ /* 0x000fe40000000087 */
[----:B------:R-:W-:Y:S01]  /*6900*/  ISETP.GE.AND P1, PT, R112, UR13, PT ;  /* 0x0000000d70007c0c */ /* 0x000fe2000bf26270 */
[----:B------:R-:W-:Y:S01]  /*6910*/  IMAD.WIDE R112, R249, 0x2, R76 ;  /* 0x00000002f9707825 */ /* 0x000fe200078e024c */
[----:B------:R-:W-:-:S05]  /*6920*/  PRMT R137, RZ, 0x7610, R137 ;  /* 0x00007610ff897816 */ /* 0x000fca0000000089 */
        /* <DEDUP_REMOVED lines=10> */
[----:B------:R0:W2:Y:S01]  /*69d0*/  @!P0 LDG.E.U16 R139, desc[UR14][R112.64] ;  /* 0x0000000e708b8981 */ /* 0x0000a2000c1e1500 */
[----:B------:R-:W-:Y:S01]  /*69e0*/  LOP3.LUT R167, R0, 0x6a, RZ, 0xfc, !PT ;  /* 0x0000006a00a77812 */ /* 0x000fe200078efcff */
[----:B0-----:R-:W-:-:S05]  /*69f0*/  IMAD.WIDE R112, R252, 0x2, R76 ;  /* 0x00000002fc707825 */ /* 0x001fca00078e024c */
[----:B------:R0:W2:Y:S01]  /*6a00*/  @!P1 LDG.E.U16 R159, desc[UR14][R112.64] ;  /* 0x0000000e709f9981 */ /* 0x0000a2000c1e1500 */
[----:B------:R-:W-:Y:S01]  /*6a10*/  IMAD R167, R167, UR11, RZ ;  /* 0x0000000ba7a77c24 */ /* 0x000fe2000f8e02ff */
[C---:B------:R-:W-:Y:S01]  /*6a20*/  LOP3.LUT R154, R0.reuse, 0x6c, RZ, 0xfc, !PT ;  /* 0x0000006c009a7812 */ /* 0x040fe200078efcff */
[----:B------:R-:W-:Y:S01]  /*6a30*/  ULDC UR11, c[0x0][0x238] ;  /* 0x00008e00000b7ab9 */ /* 0x000fe20000000800 */
[----:B0-----:R-:W-:-:S04]  /*6a40*/  LOP3.LUT R112, R0, 0x6a, RZ, 0xfc, !PT ;  /* 0x0000006a00707812 */ /* 0x001fc800078efcff */
[----:B------:R-:W-:Y:S02]  /*6a50*/  ISETP.GE.AND P0, PT, R112, UR13, PT ;  /* 0x0000000d70007c0c */ /* 0x000fe4000bf06270 */
[----:B------:R-:W-:Y:S02]  /*6a60*/  LOP3.LUT R112, R0, 0x6c, RZ, 0xfc, !PT ;  /* 0x0000006c00707812 */ /* 0x000fe400078efcff */
[----:B------:R-:W-:Y:S02]  /*6a70*/  PRMT R141, RZ, 0x7610, R141 ;  /* 0x00007610ff8d7816 */ /* 0x000fe4000000008d */
[----:B------:R-:W-:Y:S01]  /*6a80*/  ISETP.GE.AND P1, PT, R112, UR13, PT ;  /* 0x0000000d70007c0c */ /* 0x000fe2000bf26270 */
[----:B------:R-:W-:Y:S01]  /*6a90*/  IMAD.WIDE R112, R167, 0x2, R76 ;  /* 0x00000002a7707825 */ /* 0x000fe200078e024c */
[----:B------:R-:W-:-:S03]  /*6aa0*/  PRMT R142, RZ, 0x7610, R142 ;  /* 0x00007610ff8e7816 */ /* 0x000fc6000000008e */
[----:B------:R-:W-:Y:S01]  /*6ab0*/  IMAD R154, R154, UR9, RZ ;  /* 0x000000099a9a7c24 */ /* 0x000fe2000f8e02ff */
[----:B------:R-:W-:Y:S01]  /*6ac0*/  LOP3.LUT R167, R0, 0x6e, RZ, 0xfc, !PT ;  /* 0x0000006e00a77812 */ /* 0x000fe200078efcff */
[----:B------:R0:W2:Y:S01]  /*6ad0*/  @!P0 LDG.E.U16 R141, desc[UR14][R112.64] ;  /* 0x0000000e708d8981 */ /* 0x0000a2000c1e1500 */
[----:B------:R-:W-:Y:S01]  /*6ae0*/  PRMT R143, RZ, 0x7610, R143 ;  /* 0x00007610ff8f7816 */ /* 0x000fe2000000008f */
[----:B------:R-:W-:Y:S01]  /*6af0*/  ULDC UR9, c[0x0][0x238] ;  /* 0x00008e0000097ab9 */ /* 0x000fe20000000800 */
[----:B0-----:R-:W-:-:S05]  /*6b00*/  IMAD.WIDE R112, R154, 0x2, R76 ;  /* 0x000000029a707825 */ /* 0x001fca00078e024c */
[----:B------:R0:W2:Y:S01]  /*6b10*/  @!P1 LDG.E.U16 R142, desc[UR14][R112.64] ;  /* 0x0000000e708e9981 */ /* 0x0000a2000c1e1500 */
[----:B------:R-:W-:Y:S01]  /*6b20*/  IMAD R167, R167, UR11, RZ ;  /* 0x0000000ba7a77c24 */ /* 0x000fe2000f8e02ff */
[C---:B------:R-:W-:Y:S01]  /*6b30*/  LOP3.LUT R154, R0.reuse, 0x70, RZ, 0xfc, !PT ;  /* 0x00000070009a7812 */ /* 0x040fe200078efcff */
[----:B------:R-:W-:Y:S01]  /*6b40*/  ULDC UR11, c[0x0][0x238] ;  /* 0x00008e00000b7ab9 */ /* 0x000fe20000000800 */
[----:B0-----:R-:W-:-:S04]  /*6b50*/  LOP3.LUT R112, R0, 0x6e, RZ, 0xfc, !PT ;  /* 0x0000006e00707812 */ /* 0x001fc800078efcff */
[----:B------:R-:W-:Y:S02]  /*6b60*/  ISETP.GE.AND P0, PT, R112, UR13, PT ;  /* 0x0000000d70007c0c */ /* 0x000fe4000bf06270 */
[----:B------:R-:W-:-:S04]  /*6b70*/  LOP3.LUT R112, R0, 0x70, RZ, 0xfc, !PT ;  /* 0x0000007000707812 */ /* 0x000fc800078efcff */
        /* <DEDUP_REMOVED lines=27> */
[----:B0-----:R-:W-:-:S04]  /*6d30*/  LOP3.LUT R112, R0, 0x74, RZ, 0xfc, !PT ;  /* 0x0000007400707812 */ /* 0x001fc800078efcff */
[----:B------:R-:W-:Y:S02]  /*6d40*/  ISETP.GE.AND P0, PT, R112, UR13, PT ;  /* 0x0000000d70007c0c */ /* 0x000fe4000bf06270 */
[C---:B------:R-:W-:Y:S02]  /*6d50*/  LOP3.LUT R112, R0.reuse, 0x76, RZ, 0xfc, !PT ;  /* 0x0000007600707812 */ /* 0x040fe400078efcff */
[----:B------:R-:W-:Y:S02]  /*6d60*/  LOP3.LUT R154, R0, 0x76, RZ, 0xfc, !PT ;  /* 0x00000076009a7812 */ /* 0x000fe400078efcff */
[----:B------:R-:W-:Y:S01]  /*6d70*/  ISETP.GE.AND P1, PT, R112, UR13, PT ;  /* 0x0000000d70007c0c */ /* 0x000fe2000bf26270 */
[----:B------:R-:W-:Y:S01]  /*6d80*/  IMAD.WIDE R112, R167, 0x2, R76 ;  /* 0x00000002a7707825 */ /* 0x000fe200078e024c */
[----:B------:R-:W-:-:S03]  /*6d90*/  PRMT R146, RZ, 0x7610, R146 ;  /* 0x00007610ff927816 */ /* 0x000fc60000000092 */
[----:B------:R-:W-:Y:S01]  /*6da0*/  IMAD R154, R154, UR9, RZ ;  /* 0x000000099a9a7c24 */ /* 0x000fe2000f8e02ff */
[----:B------:R-:W-:Y:S01]  /*6db0*/  ULDC UR9, c[0x0][0x238] ;  /* 0x00008e0000097ab9 */ /* 0x000fe20000000800 */
[----:B------:R0:W2:Y:S02]  /*6dc0*/  @!P0 LDG.E.U16 R145, desc[UR14][R112.64] ;  /* 0x0000000e70918981 */ /* 0x0000a4000c1e1500 */
[----:B0-----:R-:W-:Y:S01]  /*6dd0*/  IMAD.WIDE R112, R154, 0x2, R76 ;  /* 0x000000029a707825 */ /* 0x001fe200078e024c */
[----:B------:R-:W-:-:S04]  /*6de0*/  LOP3.LUT R154, R0, 0x7a, RZ, 0xfc, !PT ;  /* 0x0000007a009a7812 */ /* 0x000fc800078efcff */
        /* <DEDUP_REMOVED lines=8> */
[----:B------:R-:W-:Y:S02]  /*6e70*/  IMAD.WIDE R112, R154, 0x2, R76 ;  /* 0x000000029a707825 */ /* 0x000fe400078e024c */
[----:B------:R-:W0:Y:S01]  /*6e80*/  S2R R154, SR_TID.X ;  /* 0x00000000009a7919 */ /* 0x000e220000002100 */
[----:B------:R-:W-:Y:S01]  /*6e90*/  PRMT R147, RZ, 0x7610, R147 ;  /* 0x00007610ff937816 */ /* 0x000fe20000000093 */
[----:B------:R-:W-:Y:S01]  /*6ea0*/  IMAD R167, R167, UR9, RZ ;  /* 0x00000009a7a77c24 */ /* 0x000fe2000f8e02ff */
[----:B------:R-:W-:-:S04]  /*6eb0*/  PRMT R148, RZ, 0x7610, R148 ;  /* 0x00007610ff947816 */ /* 0x000fc80000000094 */
[----:B------:R1:W2:Y:S02]  /*6ec0*/  @!P0 LDG.E.U16 R147, desc[UR14][R112.64] ;  /* 0x0000000e70938981 */ /* 0x0002a4000c1e1500 */
[----:B-1----:R-:W-:-:S05]  /*6ed0*/  IMAD.WIDE R112, R167, 0x2, R76 ;  /* 0x00000002a7707825 */ /* 0x002fca00078e024c */
[----:B------:R1:W2:Y:S01]  /*6ee0*/  @!P1 LDG.E.U16 R148, desc[UR14][R112.64] ;  /* 0x0000000e70949981 */ /* 0x0002a2000c1e1500 */
[----:B------:R-:W-:Y:S02]  /*6ef0*/  IADD3 RZ, P1, R8, R4, RZ ;  /* 0x0000000408ff7210 */ /* 0x000fe40007f3e0ff */
[----:B0-----:R-:W-:-:S04]  /*6f00*/  LOP3.LUT R154, R154, 0x7f, RZ, 0xc0, !PT ;  /* 0x0000007f9a9a7812 */ /* 0x001fc800078ec0ff */
[----:B------:R-:W-:Y:S01]  /*6f10*/  ISETP.GE.AND P0, PT, R154, UR13, PT ;  /* 0x0000000d9a007c0c */ /* 0x000fe2000bf06270 */
[----:B------:R-:W0:Y:S01]  /*6f20*/  S2R R168, SR_TID.X ;  /* 0x0000000000a87919 */ /* 0x000e220000002100 */
[----:B------:R-:W-:Y:S01]  /*6f30*/  PRMT R149, RZ, 0x7610, R149 ;  /* 0x00007610ff957816 */ /* 0x000fe20000000095 */
[----:B-1----:R-:W-:Y:S02]  /*6f40*/  IMAD.IADD R112, R8, 0x1, R4 ;  /* 0x0000000108707824 */ /* 0x002fe400078e0204 */
[----:B------:R-:W-:Y:S01]  /*6f50*/  IMAD.X R113, R186, 0x1, R3, P1 ;  /* 0x00000001ba717824 */ /* 0x000fe200008e0603 */
[----:B------:R-:W-:Y:S01]  /*6f60*/  BAR.SYNC.DEFER_BLOCKING 0x0 ;  /* 0x0000000000007b1d */ /* 0x000fe20000010000 */
[----:B------:R-:W-:Y:S02]  /*6f70*/  IADD3 RZ, P1, R7, R4, RZ ;  /* 0x0000000407ff7210 */ /* 0x000fe40007f3e0ff */
[----:B------:R-:W-:Y:S02]  /*6f80*/  PRMT R150, RZ, 0x7610, R150 ;  /* 0x00007610ff967816 */ /* 0x000fe40000000096 */
[----:B------:R-:W-:-:S02]  /*6f90*/  PRMT R151, RZ, 0x7610, R151 ;  /* 0x00007610ff977816 */ /* 0x000fc40000000097 */
[----:B------:R-:W-:Y:S01]  /*6fa0*/  PRMT R152, RZ, 0x7610, R152 ;  /* 0x00007610ff987816 */ /* 0x000fe20000000098 */
[----:B------:R1:W2:Y:S02]  /*6fb0*/  @!P0 LDG.E.U16 R149, desc[UR14][R112.64] ;  /* 0x0000000e70958981 */ /* 0x0002a4000c1e1500 */
[----:B-1----:R-:W-:Y:S02]  /*6fc0*/  IMAD.IADD R112, R7, 0x1, R4 ;  /* 0x0000000107707824 */ /* 0x002fe400078e0204 */
[----:B------:R-:W-:Y:S01]  /*6fd0*/  IMAD.X R113, R187, 0x1, R3, P1 ;  /* 0x00000001bb717824 */ /* 0x000fe200008e0603 */
[----:B------:R-:W-:-:S04]  /*6fe0*/  IADD3 RZ, P1, R19, R4, RZ ;  /* 0x0000000413ff7210 */ /* 0x000fc80007f3e0ff */
[----:B------:R1:W2:Y:S02]  /*6ff0*/  @!P0 LDG.E.U16 R150, desc[UR14][R112.64] ;  /* 0x0000000e70968981 */ /* 0x0002a4000c1e1500 */
[----:B-1----:R-:W-:Y:S02]  /*7000*/  IMAD.IADD R112, R19, 0x1, R4 ;  /* 0x0000000113707824 */ /* 0x002fe400078e0204 */
[----:B------:R-:W-:Y:S01]  /*7010*/  IMAD.X R113, R184, 0x1, R3, P1 ;  /* 0x00000001b8717824 */ /* 0x000fe200008e0603 */
[----:B------:R-:W-:-:S04]  /*7020*/  IADD3 RZ, P1, R20, R4, RZ ;  /* 0x0000000414ff7210 */ /* 0x000fc80007f3e0ff */
[----:B------:R1:W2:Y:S01]  /*7030*/  @!P0 LDG.E.U16 R151, desc[UR14][R112.64] ;  /* 0x0000000e70978981 */ /* 0x0002a2000c1e1500 */
[----:B------:R-:W-:Y:S01]  /*7040*/  PRMT R153, RZ, 0x7610, R153 ;  /* 0x00007610ff997816 */ /* 0x000fe20000000099 */
[----:B-1----:R-:W-:Y:S02]  /*7050*/  IMAD.IADD R112, R20, 0x1, R4 ;  /* 0x0000000114707824 */ /* 0x002fe400078e0204 */
[----:B------:R-:W-:Y:S01]  /*7060*/  IMAD.X R113, R183, 0x1, R3, P1 ;  /* 0x00000001b7717824 */ /* 0x000fe200008e0603 */
[----:B------:R-:W-:-:S04]  /*7070*/  IADD3 RZ, P1, R5, R4, RZ ;  /* 0x0000000405ff7210 */ /* 0x000fc80007f3e0ff */
[----:B------:R1:W2:Y:S02]  /*7080*/  @!P0 LDG.E.U16 R152, desc[UR14][R112.64] ;  /* 0x0000000e70988981 */ /* 0x0002a4000c1e1500 */
[----:B-1----:R-:W-:Y:S02]  /*7090*/  IMAD.IADD R112, R5, 0x1, R4 ;  /* 0x0000000105707824 */ /* 0x002fe400078e0204 */
[----:B------:R-:W-:-:S05]  /*70a0*/  IMAD.X R113, R185, 0x1, R3, P1 ;  /* 0x00000001b9717824 */ /* 0x000fca00008e0603 */
[----:B------:R0:W2:Y:S02]  /*70b0*/  @!P0 LDG.E.U16 R153, desc[UR14][R112.64] ;  /* 0x0000000e70998981 */ /* 0x0000a4000c1e1500 */
[----:B0-----:R-:W-:-:S04]  /*70c0*/  LOP3.LUT R112, R168, 0x40, RZ, 0xc0, !PT ;  /* 0x00000040a8707812 */ /* 0x001fc800078ec0ff */
[----:B------:R-:W-:Y:S02]  /*70d0*/  ISETP.NE.U32.AND P1, PT, R112, RZ, PT ;  /* 0x000000ff7000720c */ /* 0x000fe40003f25070 */
[----:B------:R-:W-:Y:S02]  /*70e0*/  LOP3.LUT R112, R168, 0x3f, RZ, 0xc0, !PT ;  /* 0x0000003fa8707812 */ /* 0x000fe400078ec0ff */
[----:B------:R-:W-:Y:S02]  /*70f0*/  SEL R154, RZ, 0x90, !P1 ;  /* 0x00000090ff9a7807 */ /* 0x000fe40004800000 */
[----:B------:R-:W-:Y:S02]  /*7100*/  SHF.L.U32 R112, R112, 0x1, RZ ;  /* 0x0000000170707819 */ /* 0x000fe400000006ff */
[C---:B------:R-:W-:Y:S02]  /*7110*/  IADD3 RZ, P1, R21.reuse, R4, RZ ;  /* 0x0000000415ff7210 */ /* 0x040fe40007f3e0ff */
[----:B------:R-:W-:Y:S01]  /*7120*/  LOP3.LUT R154, R154, R112, RZ, 0x3c, !PT ;  /* 0x000000709a9a7212 */ /* 0x000fe200078e3cff */
[--C-:B------:R-:W-:Y:S01]  /*7130*/  IMAD.IADD R112, R21, 0x1, R4.reuse ;  /* 0x0000000115707824 */ /* 0x100fe200078e0204 */
[----:B------:R-:W-:Y:S01]  /*7140*/  PRMT R155, RZ, 0x7610, R155 ;  /* 0x00007610ff9b7816 */ /* 0x000fe2000000009b */
[----:B------:R-:W-:Y:S01]  /*7150*/  IMAD.X R113, R182, 0x1, R3, P1 ;  /* 0x00000001b6717824 */ /* 0x000fe200008e0603 */
[C---:B------:R-:W-:Y:S01]  /*7160*/  IADD3 RZ, P1, R22.reuse, R4, RZ ;  /* 0x0000000416ff7210 */ /* 0x040fe20007f3e0ff */
[----:B------:R0:W-:Y:S04]  /*7170*/  STS.U16 [R154+UR12], R133 ;  /* 0x000000859a007988 */ /* 0x0001e8000800040c */
[----:B------:R1:W2:Y:S01]  /*7180*/  @!P0 LDG.E.U16 R155, desc[UR14][R112.64] ;  /* 0x0000000e709b8981 */ /* 0x0002a2000c1e1500 */
[----:B0-----:R-:W-:Y:S01]  /*7190*/  PRMT R133, RZ, 0x7610, R133 ;  /* 0x00007610ff857816 */ /* 0x001fe20000000085 */
[----:B-1----:R-:W-:-:S02]  /*71a0*/  IMAD.IADD R112, R22, 0x1, R4 ;  /* 0x0000000116707824 */ /* 0x002fc400078e0204 */
[----:B------:R-:W-:Y:S01]  /*71b0*/  IMAD.X R113, R181, 0x1, R3, P1 ;  /* 0x00000001b5717824 */ /* 0x000fe200008e0603 */
[CC--:B------:R-:W-:Y:S01]  /*71c0*/  IADD3 RZ, P1, R23.reuse, R4.reuse, RZ ;  /* 0x0000000417ff7210 */ /* 0x0c0fe20007f3e0ff */
[----:B----4-:R0:W-:Y:S04]  /*71d0*/  STS.U16 [R154+UR12+0x400], R131 ;  /* 0x000400839a007988 */ /* 0x0101e8000800040c */
[----:B------:R1:W4:Y:S01]  /*71e0*/  @!P0 LDG.E.U16 R133, desc[UR14][R112.64] ;  /* 0x0000000e70858981 */ /* 0x000322000c1e1500 */
[----:B0-----:R-:W-:Y:S01]  /*71f0*/  PRMT R131, RZ, 0x7610, R131 ;  /* 0x00007610ff837816 */ /* 0x001fe20000000083 */
[--C-:B-1----:R-:W-:Y:S02]  /*7200*/  IMAD.IADD R112, R23, 0x1, R4.reuse ;  /* 0x0000000117707824 */ /* 0x102fe400078e0204 */
[----:B------:R-:W-:Y:S01]  /*7210*/  IMAD.X R113, R180, 0x1, R3, P1 ;  /* 0x00000001b4717824 */ /* 0x000fe200008e0603 */
[C---:B------:R-:W-:Y:S01]  /*7220*/  IADD3 RZ, P1, R56.reuse, R4, RZ ;  /* 0x0000000438ff7210 */ /* 0x040fe20007f3e0ff */
[----:B-----5:R0:W-:Y:S04]  /*7230*/  STS.U16 [R154+UR12+0x800], R129 ;  /* 0x000800819a007988 */ /* 0x0201e8000800040c */
[----:B------:R1:W5:Y:S01]  /*7240*/  @!P0 LDG.E.U16 R131, desc[UR14][R112.64] ;  /* 0x0000000e70838981 */ /* 0x000362000c1e1500 */
[----:B0-----:R-:W-:Y:S01]  /*7250*/  PRMT R129, RZ, 0x7610, R129 ;  /* 0x00007610ff817816 */ /* 0x001fe20000000081 */
[----:B-1----:R-:W-:-:S02]  /*7260*/  IMAD.IADD R112, R56, 0x1, R4 ;  /* 0x0000000138707824 */ /* 0x002fc400078e0204 */
[----:B------:R-:W-:Y:S01]  /*7270*/  IMAD.X R113, R179, 0x1, R3, P1 ;  /* 0x00000001b3717824 */ /* 0x000fe200008e0603 */
[CC--:B------:R-:W-:Y:S01]  /*7280*/  IADD3 RZ, P1, R57.reuse, R4.reuse, RZ ;  /* 0x0000000439ff7210 */ /* 0x0c0fe20007f3e0ff */
[----:B---3--:R0:W-:Y:S04]  /*7290*/  STS.U16 [R154+UR12+0xc00], R127 ;  /* 0x000c007f9a007988 */ /* 0x0081e8000800040c */
[----:B------:R1:W3:Y:S01]  /*72a0*/  @!P0 LDG.E.U16 R129, desc[UR14][R112.64] ;  /* 0x0000000e70818981 */ /* 0x0002e2000c1e1500 */
[----:B0-----:R-:W-:Y:S01]  /*72b0*/  PRMT R127, RZ, 0x7610, R127 ;  /* 0x00007610ff7f7816 */ /* 0x001fe2000000007f */
[--C-:B-1----:R-:W-:Y:S02]  /*72c0*/  IMAD.IADD R112, R57, 0x1, R4.reuse ;  /* 0x0000000139707824 */ /* 0x102fe400078e0204 */
[----:B------:R-:W-:Y:S01]  /*72d0*/  IMAD.X R113, R178, 0x1, R3, P1 ;  /* 0x00000001b2717824 */ /* 0x000fe200008e0603 */
[C---:B------:R-:W-:Y:S01]  /*72e0*/  IADD3 RZ, P1, R58.reuse, R4, RZ ;  /* 0x000000043aff7210 */ /* 0x040fe20007f3e0ff */
[----:B------:R0:W-:Y:S04]  /*72f0*/  STS.U16 [R154+UR12+0x1000], R121 ;  /* 0x001000799a007988 */ /* 0x0001e8000800040c */
[----:B------:R1:W3:Y:S01]  /*7300*/  @!P0 LDG.E.U16 R127, desc[UR14][R112.64] ;  /* 0x0000000e707f8981 */ /* 0x0002e2000c1e1500 */
[----:B0-----:R-:W-:Y:S01]  /*7310*/  PRMT R121, RZ, 0x7610, R121 ;  /* 0x00007610ff797816 */ /* 0x001fe20000000079 */
[----:B-1----:R-:W-:-:S02]  /*7320*/  IMAD.IADD R112, R58, 0x1, R4 ;  /* 0x000000013a707824 */ /* 0x002fc400078e0204 */
[----:B------:R-:W-:Y:S01]  /*7330*/  IMAD.X R113, R177, 0x1, R3, P1 ;  /* 0x00000001b1717824 */ /* 0x000fe200008e0603 */
[C---:B------:R-:W-:Y:S02]  /*7340*/  IADD3 RZ, P1, R59.reuse, R4, RZ ;  /* 0x000000043bff7210 */ /* 0x040fe40007f3e0ff */
[----:B------:R-:W-:Y:S02]  /*7350*/  PRMT R157, RZ, 0x7610, R157 ;  /* 0x00007610ff9d7816 */ /* 0x000fe4000000009d */
[----:B------:R0:W3:Y:S04]  /*7360*/  @!P0 LDG.E.U16 R121, desc[UR14][R112.64] ;  /* 0x0000000e70798981 */ /* 0x0000e8000c1e1500 */
[----:B------:R1:W-:Y:S01]  /*7370*/  STS.U16 [R154+UR12+0x1400], R111 ;  /* 0x0014006f9a007988 */ /* 0x0003e2000800040c */
[----:B0-----:R-:W-:-:S02]  /*7380*/  IMAD.IADD R112, R59, 0x1, R4 ;  /* 0x000000013b707824 */ /* 0x001fc400078e0204 */
[----:B------:R-:W-:Y:S01]  /*7390*/  IMAD.X R113, R130, 0x1, R3, P1 ;  /* 0x0000000182717824 */ /* 0x000fe200008e0603 */
[-C--:B------:R-:W-:Y:S01]  /*73a0*/  IADD3 RZ, P1, R6, R4.reuse, RZ ;  /* 0x0000000406ff7210 */ /* 0x080fe20007f3e0ff */
[----:B------:R0:W-:Y:S04]  /*73b0*/  STS.U16 [R154+UR12+0x1800], R110 ;  /* 0x0018006e9a007988 */ /* 0x0001e8000800040c */
[----:B------:R0:W4:Y:S01]  /*73c0*/  @!P0 LDG.E.U16 R157, desc[UR14][R112.64] ;  /* 0x0000000e709d8981 */ /* 0x000122000c1e1500 */
[----:B-1----:R-:W-:Y:S02]  /*73d0*/  IADD3.X R111, R176, R3, RZ, P1, !PT ;  /* 0x00000003b06f7210 */ /* 0x002fe40000ffe4ff */
[----:B------:R-:W-:Y:S01]  /*73e0*/  IADD3 RZ, P1, R18, R4, RZ ;  /* 0x0000000412ff7210 */ /* 0x000fe20007f3e0ff */
[----:B0-----:R-:W-:Y:S01]  /*73f0*/  IMAD.IADD R110, R6, 0x1, R4 ;  /* 0x00000001066e7824 */ /* 0x001fe200078e0204 */
[----:B------:R-:W-:Y:S01]  /*7400*/  PRMT R112, RZ, 0x7610, R112 ;  /* 0x00007610ff707816 */ /* 0x000fe20000000070 */
[----:B------:R0:W-:Y:S05]  /*7410*/  STS.U16 [R154+UR12+0x1c00], R109 ;  /* 0x001c006d9a007988 */ /* 0x0001ea000800040c */
[----:B------:R1:W5:Y:S01]  /*7420*/  @!P0 LDG.E.U16 R112, desc[UR14][R110.64] ;  /* 0x0000000e6e708981 */ /* 0x000362000c1e1500 */
        /* <DEDUP_REMOVED lines=9> */
[C---:B------:R-:W-:Y:S02]  /*74c0*/  IADD3 RZ, P1, R16.reuse, R4, RZ ;  /* 0x0000000410ff7210 */ /* 0x040fe40007f3e0ff */
[----:B-1----:R-:W-:Y:S02]  /*74d0*/  PRMT R120, RZ, 0x7610, R120 ;  /* 0x00007610ff787816 */ /* 0x002fe40000000078 */
        /* <DEDUP_REMOVED lines=19> */
[----:B--2---:R1:W-:Y:S01]  /*7610*/  STS.U16 [R154+UR12+0x3000], R158 ;  /* 0x0030009e9a007988 */ /* 0x0043e2000800040c */
[----:B0-----:R-:W-:-:S02]  /*7620*/  IMAD.IADD R110, R13, 0x1, R4 ;  /* 0x000000010d6e7824 */ /* 0x001fc400078e0204 */
[----:B------:R-:W-:Y:S01]  /*7630*/  IMAD.X R111, R134, 0x1, R3, P1 ;  /* 0x00000001866f7824 */ /* 0x000fe200008e0603 */
[C---:B------:R-:W-:Y:S02]  /*7640*/  IADD3 RZ, P1, R12.reuse, R4, RZ ;  /* 0x000000040cff7210 */ /* 0x040fe40007f3e0ff */
[----:B-1----:R-:W-:Y:S02]  /*7650*/  PRMT R158, RZ, 0x7610, R158 ;  /* 0x00007610ff9e7816 */ /* 0x002fe4000000009e */
[----:B------:R0:W2:Y:S04]  /*7660*/  @!P0 LDG.E.U16 R156, desc[UR14][R110.64] ;  /* 0x0000000e6e9c8981 */ /* 0x0000a8000c1e1500 */
[----:B------:R1:W-:Y:S01]  /*7670*/  STS.U16 [R154+UR12+0x3400], R159 ;  /* 0x0034009f9a007988 */ /* 0x0003e2000800040c */
[----:B0-----:R-:W-:-:S02]  /*7680*/  IMAD.IADD R110, R12, 0x1, R4 ;  /* 0x000000010c6e7824 */ /* 0x001fc400078e0204 */
[----:B------:R-:W-:Y:S01]  /*7690*/  IMAD.X R111, R171, 0x1, R3, P1 ;  /* 0x00000001ab6f7824 */ /* 0x000fe200008e0603 */
[C---:B------:R-:W-:Y:S02]  /*76a0*/  IADD3 RZ, P1, R11.reuse, R4, RZ ;  /* 0x000000040bff7210 */ /* 0x040fe40007f3e0ff */
[----:B-1----:R-:W-:Y:S02]  /*76b0*/  PRMT R159, RZ, 0x7610, R159 ;  /* 0x00007610ff9f7816 */ /* 0x002fe4000000009f */
[----:B------:R0:W5:Y:S04]  /*76c0*/  @!P0 LDG.E.U16 R158, desc[UR14][R110.64] ;  /* 0x0000000e6e9e8981 */ /* 0x000168000c1e1500 */
[----:B------:R1:W-:Y:S01]  /*76d0*/  STS.U16 [R154+UR12+0x3800], R160 ;  /* 0x003800a09a007988 */ /* 0x0003e2000800040c */
[----:B0-----:R-:W-:Y:S01]  /*76e0*/  IMAD.IADD R110, R11, 0x1, R4 ;  /* 0x000000010b6e7824 */ /* 0x001fe200078e0204 */
[----:B------:R-:W-:-:S02]  /*76f0*/  IADD3.X R111, R136, R3, RZ, P1, !PT ;  /* 0x00000003886f7210 */ /* 0x000fc40000ffe4ff */
[CC--:B------:R-:W-:Y:S02]  /*7700*/  IADD3 RZ, P1, R10.reuse, R4.reuse, RZ ;  /* 0x000000040aff7210 */ /* 0x0c0fe40007f3e0ff */
[----:B-1----:R-:W-:Y:S01]  /*7710*/  PRMT R160, RZ, 0x7610, R160 ;  /* 0x00007610ffa07816 */ /* 0x002fe200000000a0 */
[----:B------:R0:W3:Y:S04]  /*7720*/  @!P0 LDG.E.U16 R159, desc[UR14][R110.64] ;  /* 0x0000000e6e9f8981 */ /* 0x0000e8000c1e1500 */
[----:B------:R1:W-:Y:S01]  /*7730*/  STS.U16 [R154+UR12+0x3c00], R161 ;  /* 0x003c00a19a007988 */ /* 0x0003e2000800040c */
[----:B0-----:R-:W-:Y:S02]  /*7740*/  IMAD.IADD R110, R10, 0x1, R4 ;  /* 0x000000010a6e7824 */ /* 0x001fe400078e0204 */
[----:B------:R-:W-:Y:S01]  /*7750*/  IMAD.X R111, R170, 0x1, R3, P1 ;  /* 0x00000001aa6f7824 */ /* 0x000fe200008e0603 */
[----:B------:R-:W-:-:S02]  /*7760*/  IADD3 RZ, P1, R9, R4, RZ ;  /* 0x0000000409ff7210 */ /* 0x000fc40007f3e0ff */
[----:B-1----:R-:W-:Y:S02]  /*7770*/  PRMT R161, RZ, 0x7610, R161 ;  /* 0x00007610ffa17816 */ /* 0x002fe400000000a1 */
[----:B------:R0:W2:Y:S02]  /*7780*/  @!P0 LDG.E.U16 R160, desc[UR14][R110.64] ;  /* 0x0000000e6ea08981 */ /* 0x0000a4000c1e1500 */
[----:B0-----:R-:W-:Y:S02]  /*7790*/  IMAD.IADD R110, R9, 0x1, R4 ;  /* 0x00000001096e7824 */ /* 0x001fe400078e0204 */
[----:B------:R-:W-:-:S05]  /*77a0*/  IMAD.X R111, R138, 0x1, R3, P1 ;  /* 0x000000018a6f7824 */ /* 0x000fca00008e0603 */
[----:B------:R0:W2:Y:S01]  /*77b0*/  @!P0 LDG.E.U16 R161, desc[UR14][R110.64] ;  /* 0x0000000e6ea18981 */ /* 0x0000a2000c1e1500 */
[----:B------:R-:W-:Y:S02]  /*77c0*/  PRMT R163, RZ, 0x7610, R163 ;  /* 0x00007610ffa37816 */ /* 0x000fe400000000a3 */
[----:B0-----:R-:W-:-:S05]  /*77d0*/  IADD3 R110, P1, R189, R4, RZ ;  /* 0x00000004bd6e7210 */ /* 0x001fca0007f3e0ff */
[----:B------:R-:W-:Y:S01]  /*77e0*/  IMAD.X R111, R162, 0x1, R3, P1 ;  /* 0x00000001a26f7824 */ /* 0x000fe200008e0603 */
[----:B------:R-:W-:-:S04]  /*77f0*/  LOP3.LUT R167, R154, 0x20, RZ, 0x3c, !PT ;  /* 0x000000209aa77812 */ /* 0x000fc800078e3cff */
[----:B------:R0:W2:Y:S04]  /*7800*/  @!P0 LDG.E.U16 R163, desc[UR14][R110.64] ;  /* 0x0000000e6ea38981 */ /* 0x0000a8000c1e1500 */
[----:B------:R1:W-:Y:S01]  /*7810*/  STS.U16 [R167+UR12+0xd00], R83 ;  /* 0x000d0053a7007988 */ /* 0x0003e2000800040c */
[----:B0-----:R-:W-:Y:S02]  /*7820*/  IADD3 R110, P1, R237, R4, RZ ;  /* 0x00000004ed6e7210 */ /* 0x001fe40007f3e0ff */
[----:B-1----:R-:W-:-:S03]  /*7830*/  PRMT R83, RZ, 0x7610, R83 ;  /* 0x00007610ff537816 */ /* 0x002fc60000000053 */
[----:B------:R-:W-:-:S05]  /*7840*/  IMAD.X R111, R212, 0x1, R3, P1 ;  /* 0x00000001d46f7824 */ /* 0x000fca00008e0603 */
[----:B------:R0:W4:Y:S01]  /*7850*/  @!P0 LDG.E.U16 R83, desc[UR14][R110.64] ;  /* 0x0000000e6e538981 */ /* 0x000122000c1e1500 */
[----:B------:R-:W-:-:S03]  /*7860*/  PRMT R165, RZ, 0x7610, R165 ;  /* 0x00007610ffa57816 */ /* 0x000fc600000000a5 */
[----:B------:R1:W-:Y:S01]  /*7870*/  STS.U16 [R167+UR12+0x1500], R106 ;  /* 0x0015006aa7007988 */ /* 0x0003e2000800040c */
[----:B0-----:R-:W-:-:S05]  /*7880*/  IADD3 R110, P1, R242, R4, RZ ;  /* 0x00000004f26e7210 */ /* 0x001fca0007f3e0ff */
[--C-:B------:R-:W-:Y:S01]  /*7890*/  IMAD.X R111, R220, 0x1, R3.reuse, P1 ;  /* 0x00000001dc6f7824 */ /* 0x100fe200008e0603 */
[----:B-1----:R-:W-:Y:S01]  /*78a0*/  IADD3 R106, P1, R229, R4, RZ ;  /* 0x00000004e56a7210 */ /* 0x002fe20007f3e0ff */
[----:B------:R0:W-:Y:S04]  /*78b0*/  STS.U16 [R167+UR12+0x1100], R107 ;  /* 0x0011006ba7007988 */ /* 0x0001e8000800040c */
[----:B------:R1:W3:Y:S01]  /*78c0*/  @!P0 LDG.E.U16 R165, desc[UR14][R110.64] ;  /* 0x0000000e6ea58981 */ /* 0x0002e2000c1e1500 */
[----:B0-----:R-:W-:Y:S01]  /*78d0*/  IMAD.X R107, R204, 0x1, R3, P1 ;  /* 0x00000001cc6b7824 */ /* 0x001fe200008e0603 */
[----:B-1----:R-:W-:-:S06]  /*78e0*/  PRMT R110, RZ, 0x7610, R110 ;  /* 0x00007610ff6e7816 */ /* 0x002fcc000000006e */
[----:B------:R0:W2:Y:S01]  /*78f0*/  @!P0 LDG.E.U16 R110, desc[UR14][R106.64] ;  /* 0x0000000e6a6e8981 */ /* 0x0000a2000c1e1500 */
[----:B------:R-:W-:-:S03]  /*7900*/  PRMT R111, RZ, 0x7610, R111 ;  /* 0x00007610ff6f7816 */ /* 0x000fc6000000006f */
[----:B------:R1:W-:Y:S01]  /*7910*/  STS.U16 [R167+UR12+0x1d00], R104 ;  /* 0x001d0068a7007988 */ /* 0x0003e2000800040c */
[----:B0-----:R-:W-:-:S05]  /*7920*/  IADD3 R106, P1, R203, R4, RZ ;  /* 0x00000004cb6a7210 */ /* 0x001fca0007f3e0ff */
[--C-:B------:R-:W-:Y:S01]  /*7930*/  IMAD.X R107, R73, 0x1, R3.reuse, P1 ;  /* 0x00000001496b7824 */ /* 0x100fe200008e0603 */
[----:B-1----:R-:W-:Y:S01]  /*7940*/  IADD3 R104, P1, R195, R4, RZ ;  /* 0x00000004c3687210 */ /* 0x002fe20007f3e0ff */
[----:B------:R0:W-:Y:S04]  /*7950*/  STS.U16 [R167+UR12+0x1900], R105 ;  /* 0x00190069a7007988 */ /* 0x0001e8000800040c */
[----:B------:R1:W2:Y:S04]  /*7960*/  @!P0 LDG.E.U16 R111, desc[UR14][R106.64] ;  /* 0x0000000e6a6f8981 */ /* 0x0002a8000c1e1500 */
[----:B------:R1:W-:Y:S01]  /*7970*/  STS.U16 [R167+UR12+0x500], R102 ;  /* 0x00050066a7007988 */ /* 0x0003e2000800040c */
[----:B0-----:R-:W-:Y:S01]  /*7980*/  IMAD.X R105, R65, 0x1, R3, P1 ;  /* 0x0000000141697824 */ /* 0x001fe200008e0603 */
[----:B-1----:R-:W-:-:S02]  /*7990*/  PRMT R106, RZ, 0x7610, R106 ;  /* 0x00007610ff6a7816 */ /* 0x002fc4000000006a */
[----:B------:R-:W-:Y:S01]  /*79a0*/  IADD3 R102, P1, R245, R4, RZ ;  /* 0x00000004f5667210 */ /* 0x000fe20007f3e0ff */
[----:B------:R0:W-:Y:S04]  /*79b0*/  STS.U16 [R167+UR12+0x2100], R103 ;  /* 0x00210067a7007988 */ /* 0x0001e8000800040c */
[----:B------:R1:W2:Y:S01]  /*79c0*/  @!P0 LDG.E.U16 R106, desc[UR14][R104.64] ;  /* 0x0000000e686a8981 */ /* 0x0002a2000c1e1500 */
[----:B0-----:R-:W-:Y:S01]  /*79d0*/  IMAD.X R103, R219, 0x1, R3, P1 ;  /* 0x00000001db677824 */ /* 0x001fe200008e0603 */
[----:B-1----:R-:W-:-:S06]  /*79e0*/  PRMT R104, RZ, 0x7610, R104 ;  /* 0x00007610ff687816 */ /* 0x002fcc0000000068 */
[----:B------:R0:W2:Y:S01]  /*79f0*/  @!P0 LDG.E.U16 R104, desc[UR14][R102.64] ;  /* 0x0000000e66688981 */ /* 0x0000a2000c1e1500 */
[----:B------:R-:W-:Y:S02]  /*7a00*/  PRMT R105, RZ, 0x7610, R105 ;  /* 0x00007610ff697816 */ /* 0x000fe40000000069 */
[----:B0-----:R-:W-:-:S05]  /*7a10*/  IADD3 R102, P1, R236, R4, RZ ;  /* 0x00000004ec667210 */ /* 0x001fca0007f3e0ff */
[----:B------:R-:W-:-:S05]  /*7a20*/  IMAD.X R103, R211, 0x1, R3, P1 ;  /* 0x00000001d3677824 */ /* 0x000fca00008e0603 */
[----:B------:R0:W2:Y:S01]  /*7a30*/  @!P0 LDG.E.U16 R105, desc[UR14][R102.64] ;  /* 0x0000000e66698981 */ /* 0x0000a2000c1e1500 */
[----:B------:R-:W-:Y:S02]  /*7a40*/  PRMT R107, RZ, 0x7610, R107 ;  /* 0x00007610ff6b7816 */ /* 0x000fe4000000006b */
[----:B0-----:R-:W-:-:S05]  /*7a50*/  IADD3 R102, P1, R228, R4, RZ ;  /* 0x00000004e4667210 */ /* 0x001fca0007f3e0ff */
[----:B------:R-:W-:Y:S01]  /*7a60*/  IMAD.X R103, R86, 0x1, R3, P1 ;  /* 0x0000000156677824 */ /* 0x000fe200008e0603 */
[----:B------:R0:W-:Y:S04]  /*7a70*/  STS.U16 [R167+UR12+0x2d00], R116 ;  /* 0x002d0074a7007988 */ /* 0x0001e8000800040c */
[----:B------:R1:W2:Y:S01]  /*7a80*/  @!P0 LDG.E.U16 R107, desc[UR14][R102.64] ;  /* 0x0000000e666b8981 */ /* 0x0002a2000c1e1500 */
[----:B0-----:R-:W-:Y:S02]  /*7a90*/  PRMT R116, RZ, 0x7610, R116 ;  /* 0x00007610ff747816 */ /* 0x001fe40000000074 */
[----:B-1----:R-:W-:-:S05]  /*7aa0*/  IADD3 R102, P1, R202, R4, RZ ;  /* 0x00000004ca667210 */ /* 0x002fca0007f3e0ff */
        /* <DEDUP_REMOVED lines=9> */
[----:B-1----:R-:W-:-:S04]  /*7b40*/  IADD3 R102, P1, R244, R4, RZ ;  /* 0x00000004f4667210 */ /* 0x002fc80007f3e0ff */
[----:B------:R-:W-:Y:S01]  /*7b50*/  IADD3.X R103, R218, R3, RZ, P1, !PT ;  /* 0x00000003da677210 */ /* 0x000fe20000ffe4ff */
        /* <DEDUP_REMOVED lines=8> */
[----:B-1----:R-:W-:Y:S01]  /*7be0*/  IADD3 R102, P1, R227, R4, RZ ;  /* 0x00000004e3667210 */ /* 0x002fe20007f3e0ff */
[----:B------:R0:W-:Y:S04]  /*7bf0*/  STS.U16 [R167+UR12+0x3d00], R147 ;  /* 0x003d0093a7007988 */ /* 0x0001e8000800040c */
[----:B------:R-:W-:Y:S01]  /*7c00*/  IMAD.X R103, R84, 0x1, R3, P1 ;  /* 0x0000000154677824 */ /* 0x000fe200008e0603 */
[----:B------:R-:W-:Y:S04]  /*7c10*/  STS.U16 [R167+UR12+0x100], R95 ;  /* 0x0001005fa7007988 */ /* 0x000fe8000800040c */
[----:B------:R1:W2:Y:S01]  /*7c20*/  @!P0 LDG.E.U16 R141, desc[UR14][R102.64] ;  /* 0x0000000e668d8981 */ /* 0x0002a2000c1e1500 */
[----:B0-----:R-:W-:-:S03]  /*7c30*/  LOP3.LUT R147, R154, 0x40, RZ, 0x3c, !PT ;  /* 0x000000409a937812 */ /* 0x001fc600078e3cff */
[----:B------:R-:W-:Y:S04]  /*7c40*/  STS.U16 [R167+UR12+0x900], R99 ;  /* 0x00090063a7007988 */ /* 0x000fe8000800040c */
[----:B------:R-:W-:Y:S01]  /*7c50*/  STS.U16 [R167+UR12+0x3900], R144 ;  /* 0x00390090a7007988 */ /* 0x000fe2000800040c */
[----:B-1----:R-:W-:-:S03]  /*7c60*/  IADD3 R102, P1, R201, R4, RZ ;  /* 0x00000004c9667210 */ /* 0x002fc60007f3e0ff */
[----:B------:R0:W-:Y:S02]  /*7c70*/  STS.U16 [R147+UR12+0x200], R87 ;  /* 0x0002005793007988 */ /* 0x0001e4000800040c */
[----:B------:R-:W-:Y:S01]  /*7c80*/  IMAD.X R103, R71, 0x1, R3, P1 ;  /* 0x0000000147677824 */ /* 0x000fe200008e0603 */
[----:B0-----:R-:W-:-:S06]  /*7c90*/  PRMT R87, RZ, 0x7610, R87 ;  /* 0x00007610ff577816 */ /* 0x001fcc0000000057 */
        /* <DEDUP_REMOVED lines=11> */
[----:B-----5:R-:W-:-:S04]  /*7d50*/  IADD3 R98, P1, R234, R4, RZ ;  /* 0x00000004ea627210 */ /* 0x020fc80007f3e0ff */
[----:B------:R0:W5:Y:S01]  /*7d60*/  @!P0 LDG.E.U16 R102, desc[UR14][R100.64] ;  /* 0x0000000e64668981 */ /* 0x000162000c1e1500 */
[----:B------:R-:W-:Y:S01]  /*7d70*/  IMAD.X R99, R209, 0x1, R3, P1 ;  /* 0x00000001d1637824 */ /* 0x000fe200008e0603 */
[----:B0-----:R-:W-:-:S06]  /*7d80*/  PRMT R100, RZ, 0x7610, R100 ;  /* 0x00007610ff647816 */ /* 0x001fcc0000000064 */
[----:B------:R0:W5:Y:S01]  /*7d90*/  @!P0 LDG.E.U16 R100, desc[UR14][R98.64] ;  /* 0x0000000e62648981 */ /* 0x000162000c1e1500 */
[----:B------:R-:W-:Y:S02]  /*7da0*/  PRMT R101, RZ, 0x7610, R101 ;  /* 0x00007610ff657816 */ /* 0x000fe40000000065 */
[----:B0-----:R-:W-:-:S05]  /*7db0*/  IADD3 R98, P1, R226, R4, RZ ;  /* 0x00000004e2627210 */ /* 0x001fca0007f3e0ff */
[----:B------:R-:W-:-:S05]  /*7dc0*/  IMAD.X R99, R82, 0x1, R3, P1 ;  /* 0x0000000152637824 */ /* 0x000fca00008e0603 */
[----:B------:R0:W5:Y:S01]  /*7dd0*/  @!P0 LDG.E.U16 R101, desc[UR14][R98.64] ;  /* 0x0000000e62658981 */ /* 0x000162000c1e1500 */
[----:B------:R-:W-:-:S03]  /*7de0*/  PRMT R103, RZ, 0x7610, R103 ;  /* 0x00007610ff677816 */ /* 0x000fc60000000067 */
[----:B------:R1:W-:Y:S01]  /*7df0*/  STS.U16 [R147+UR12+0x1a00], R96 ;  /* 0x001a006093007988 */ /* 0x0003e2000800040c */
[----:B0-----:R-:W-:-:S05]  /*7e00*/  IADD3 R98, P1, R200, R4, RZ ;  /* 0x00000004c8627210 */ /* 0x001fca0007f3e0ff */
[--C-:B------:R-:W-:Y:S01]  /*7e10*/  IMAD.X R99, R70, 0x1, R3.reuse, P1 ;  /* 0x0000000146637824 */ /* 0x100fe200008e0603 */
[----:B-1----:R-:W-:Y:S01]  /*7e20*/  IADD3 R96, P1, R192, R4, RZ ;  /* 0x00000004c0607210 */ /* 0x002fe20007f3e0ff */
[----:B------:R0:W-:Y:S04]  /*7e30*/  STS.U16 [R147+UR12+0x1600], R97 ;  /* 0x0016006193007988 */ /* 0x0001e8000800040c */
[----:B------:R1:W5:Y:S04]  /*7e40*/  @!P0 LDG.E.U16 R103, desc[UR14][R98.64] ;  /* 0x0000000e62678981 */ /* 0x000368000c1e1500 */
[----:B------:R4:W-:Y:S01]  /*7e50*/  STS.U16 [R147+UR12+0x1e00], R94 ;  /* 0x001e005e93007988 */ /* 0x0009e2000800040c */
[----:B0-----:R-:W-:Y:S01]  /*7e60*/  IMAD.X R97, R62, 0x1, R3, P1 ;  /* 0x000000013e617824 */ /* 0x001fe200008e0603 */
[----:B-1----:R-:W-:-:S02]  /*7e70*/  PRMT R98, RZ, 0x7610, R98 ;  /* 0x00007610ff627816 */ /* 0x002fc40000000062 */
[----:B----4-:R-:W-:-:S04]  /*7e80*/  IADD3 R94, P1, R241, R4, RZ ;  /* 0x00000004f15e7210 */ /* 0x010fc80007f3e0ff */
[----:B------:R0:W4:Y:S01]  /*7e90*/  @!P0 LDG.E.U16 R98, desc[UR14][R96.64] ;  /* 0x0000000e60628981 */ /* 0x000122000c1e1500 */
[----:B------:R-:W-:-:S03]  /*7ea0*/  IMAD.X R95, R216, 0x1, R3, P1 ;  /* 0x00000001d85f7824 */ /* 0x000fc600008e0603 */
[----:B------:R1:W-:Y:S01]  /*7eb0*/  STS.U16 [R147+UR12+0x1200], R92 ;  /* 0x0012005c93007988 */ /* 0x0003e2000800040c */
[----:B0-----:R-:W-:Y:S02]  /*7ec0*/  PRMT R96, RZ, 0x7610, R96 ;  /* 0x00007610ff607816 */ /* 0x001fe40000000060 */
[----:B-1----:R-:W-:Y:S01]  /*7ed0*/  IADD3 R92, P1, R233, R4, RZ ;  /* 0x00000004e95c7210 */ /* 0x002fe20007f3e0ff */
[----:B------:R0:W-:Y:S04]  /*7ee0*/  STS.U16 [R147+UR12+0x2200], R93 ;  /* 0x0022005d93007988 */ /* 0x0001e8000800040c */
[----:B------:R1:W4:Y:S01]  /*7ef0*/  @!P0 LDG.E.U16 R96, desc[UR14][R94.64] ;  /* 0x0000000e5e608981 */ /* 0x000322000c1e1500 */
[----:B0-----:R-:W-:Y:S01]  /*7f00*/  IMAD.X R93, R208, 0x1, R3, P1 ;  /* 0x00000001d05d7824 */ /* 0x001fe200008e0603 */
[----:B-1----:R-:W-:-:S06]  /*7f10*/  PRMT R94, RZ, 0x7610, R94 ;  /* 0x00007610ff5e7816 */ /* 0x002fcc000000005e */
[----:B------:R0:W4:Y:S01]  /*7f20*/  @!P0 LDG.E.U16 R94, desc[UR14][R92.64] ;  /* 0x0000000e5c5e8981 */ /* 0x000122000c1e1500 */
[----:B------:R-:W-:Y:S02]  /*7f30*/  PRMT R95, RZ, 0x7610, R95 ;  /* 0x00007610ff5f7816 */ /* 0x000fe4000000005f */
[----:B0-----:R-:W-:-:S05]  /*7f40*/  IADD3 R92, P1, R225, R4, RZ ;  /* 0x00000004e15c7210 */ /* 0x001fca0007f3e0ff */
[----:B------:R-:W-:-:S05]  /*7f50*/  IMAD.X R93, R80, 0x1, R3, P1 ;  /* 0x00000001505d7824 */ /* 0x000fca00008e0603 */
[----:B------:R0:W4:Y:S01]  /*7f60*/  @!P0 LDG.E.U16 R95, desc[UR14][R92.64] ;  /* 0x0000000e5c5f8981 */ /* 0x000122000c1e1500 */
[----:B------:R-:W-:Y:S02]  /*7f70*/  PRMT R97, RZ, 0x7610, R97 ;  /* 0x00007610ff617816 */ /* 0x000fe40000000061 */
[----:B0-----:R-:W-:-:S05]  /*7f80*/  IADD3 R92, P1, R224, R4, RZ ;  /* 0x00000004e05c7210 */ /* 0x001fca0007f3e0ff */
[----:B------:R-:W-:-:S05]  /*7f90*/  IMAD.X R93, R140, 0x1, R3, P1 ;  /* 0x000000018c5d7824 */ /* 0x000fca00008e0603 */
[----:B------:R0:W4:Y:S01]  /*7fa0*/  @!P0 LDG.E.U16 R97, desc[UR14][R92.64] ;  /* 0x0000000e5c618981 */ /* 0x000122000c1e1500 */
[----:B------:R-:W-:Y:S02]  /*7fb0*/  PRMT R99, RZ, 0x7610, R99 ;  /* 0x00007610ff637816 */ /* 0x000fe40000000063 */
[----:B0-----:R-:W-:-:S05]  /*7fc0*/  IADD3 R92, P1, R199, R4, RZ ;  /* 0x00000004c75c7210 */ /* 0x001fca0007f3e0ff */
[----:B------:R-:W-:Y:S01]  /*7fd0*/  IMAD.X R93, R69, 0x1, R3, P1 ;  /* 0x00000001455d7824 */ /* 0x000fe200008e0603 */
[----:B------:R0:W-:Y:S04]  /*7fe0*/  STS.U16 [R147+UR12+0x2e00], R114 ;  /* 0x002e007293007988 */ /* 0x0001e8000800040c */
[----:B------:R1:W4:Y:S01]  /*7ff0*/  @!P0 LDG.E.U16 R99, desc[UR14][R92.64] ;  /* 0x0000000e5c638981 */ /* 0x000322000c1e1500 */
[----:B0-----:R-:W-:Y:S02]  /*8000*/  PRMT R114, RZ, 0x7610, R114 ;  /* 0x00007610ff727816 */ /* 0x001fe40000000072 */
[----:B-1----:R-:W-:-:S05]  /*8010*/  IADD3 R92, P1, R191, R4, RZ ;  /* 0x00000004bf5c7210 */ /* 0x002fca0007f3e0ff */
[----:B------:R-:W-:Y:S01]  /*8020*/  IMAD.X R93, R61, 0x1, R3, P1 ;  /* 0x000000013d5d7824 */ /* 0x000fe200008e0603 */
[----:B------:R0:W-:Y:S04]  /*8030*/  STS.U16 [R147+UR12+0x2600], R118 ;  /* 0x0026007693007988 */ /* 0x0001e8000800040c */
[----:B------:R1:W4:Y:S01]  /*8040*/  @!P0 LDG.E.U16 R114, desc[UR14][R92.64] ;  /* 0x0000000e5c728981 */ /* 0x000322000c1e1500 */
[----:B0-----:R-:W-:Y:S02]  /*8050*/  PRMT R118, RZ, 0x7610, R118 ;  /* 0x00007610ff767816 */ /* 0x001fe40000000076 */
[----:B-1----:R-:W-:-:S04]  /*8060*/  IADD3 R92, P1, R240, R4, RZ ;  /* 0x00000004f05c7210 */ /* 0x002fc80007f3e0ff */
[----:B------:R-:W-:Y:S01]  /*8070*/  IADD3.X R93, R215, R3, RZ, P1, !PT ;  /* 0x00000003d75d7210 */ /* 0x000fe20000ffe4ff */
        /* <DEDUP_REMOVED lines=12> */
[----:B------:R-:W-:Y:S02]  /*8140*/  LOP3.LUT R154, R154, 0x60, RZ, 0x3c, !PT ;  /* 0x000000609a9a7812 */ /* 0x000fe400078e3cff */
[----:B0-----:R-:W-:Y:S02]  /*8150*/  PRMT R142, RZ, 0x7610, R142 ;  /* 0x00007610ff8e7816 */ /* 0x001fe4000000008e */
[----:B-1----:R-:W-:-:S05]  /*8160*/  IADD3 R92, P1, R198, R4, RZ ;  /* 0x00000004c65c7210 */ /* 0x002fca0007f3e0ff */
[----:B------:R-:W-:Y:S01]  /*8170*/  IMAD.X R93, R68, 0x1, R3, P1 ;  /* 0x00000001445d7824 */ /* 0x000fe200008e0603 */
[----:B------:R-:W-:Y:S04]  /*8180*/  STS.U16 [R147+UR12+0x3a00], R145 ;  /* 0x003a009193007988 */ /* 0x000fe8000800040c */
[----:B------:R0:W4:Y:S04]  /*8190*/  @!P0 LDG.E.U16 R142, desc[UR14][R92.64] ;  /* 0x0000000e5c8e8981 */ /* 0x000128000c1e1500 */
[----:B------:R-:W-:Y:S01]  /*81a0*/  STS.U16 [R147+UR12+0x3e00], R148 ;  /* 0x003e009493007988 */ /* 0x000fe2000800040c */
[----:B0-----:R-:W-:-:S03]  /*81b0*/  IADD3 R92, P1, R166, R4, RZ ;  /* 0x00000004a65c7210 */ /* 0x001fc60007f3e0ff */
[----:B------:R0:W-:Y:S02]  /*81c0*/  STS.U16 [R154+UR12+0x300], R108 ;  /* 0x0003006c9a007988 */ /* 0x0001e4000800040c */
[----:B------:R-:W-:Y:S01]  /*81d0*/  IMAD.X R93, R60, 0x1, R3, P1 ;  /* 0x000000013c5d7824 */ /* 0x000fe200008e0603 */
[----:B0-----:R-:W-:-:S06]  /*81e0*/  PRMT R108, RZ, 0x7610, R108 ;  /* 0x00007610ff6c7816 */ /* 0x001fcc000000006c */
[----:B------:R0:W4:Y:S01]  /*81f0*/  @!P0 LDG.E.U16 R108, desc[UR14][R92.64] ;  /* 0x0000000e5c6c8981 */ /* 0x000122000c1e1500 */
[----:B------:R-:W-:-:S03]  /*8200*/  PRMT R145, RZ, 0x7610, R145 ;  /* 0x00007610ff917816 */ /* 0x000fc60000000091 */
[----:B------:R1:W-:Y:S01]  /*8210*/  STS.U16 [R154+UR12+0xb00], R90 ;  /* 0x000b005a9a007988 */ /* 0x0003e2000800040c */
[----:B0-----:R-:W-:-:S05]  /*8220*/  IADD3 R92, P1, R239, R4, RZ ;  /* 0x00000004ef5c7210 */ /* 0x001fca0007f3e0ff */
[--C-:B------:R-:W-:Y:S01]  /*8230*/  IMAD.X R93, R214, 0x1, R3.reuse, P1 ;  /* 0x00000001d65d7824 */ /* 0x100fe200008e0603 */
        /* <DEDUP_REMOVED lines=18> */
[----:B-1----:R-:W-:Y:S02]  /*8360*/  PRMT R90, RZ, 0x7610, R90 ;  /* 0x00007610ff5a7816 */ /* 0x002fe4000000005a */
[----:B------:R0:W-:Y:S04]  /*8370*/  STS.U16 [R154+UR12+0x1b00], R85 ;  /* 0x001b00559a007988 */ /* 0x0001e8000800040c */
[----:B------:R1:W4:Y:S01]  /*8380*/  @!P0 LDG.E.U16 R90, desc[UR14][R88.64] ;  /* 0x0000000e585a8981 */ /* 0x000322000c1e1500 */
[----:B0-----:R-:W-:-:S02]  /*8390*/  PRMT R85, RZ, 0x7610, R85 ;  /* 0x00007610ff557816 */ /* 0x001fc40000000055 */
[----:B-1----:R-:W-:-:S05]  /*83a0*/  IADD3 R88, P1, R238, R4, RZ ;  /* 0x00000004ee587210 */ /* 0x002fca0007f3e0ff */
[----:B------:R-:W-:Y:S01]  /*83b0*/  IMAD.X R89, R213, 0x1, R3, P1 ;  /* 0x00000001d5597824 */ /* 0x000fe200008e0603 */
[----:B------:R0:W-:Y:S04]  /*83c0*/  STS.U16 [R154+UR12+0x1f00], R81 ;  /* 0x001f00519a007988 */ /* 0x0001e8000800040c */
[----:B------:R1:W4:Y:S04]  /*83d0*/  @!P0 LDG.E.U16 R85, desc[UR14][R88.64] ;  /* 0x0000000e58558981 */ /* 0x000328000c1e1500 */
[----:B------:R3:W-:Y:S01]  /*83e0*/  STS.U16 [R154+UR12+0xf00], R78 ;  /* 0x000f004e9a007988 */ /* 0x0007e2000800040c */
[----:B0-----:R-:W-:-:S02]  /*83f0*/  PRMT R81, RZ, 0x7610, R81 ;  /* 0x00007610ff517816 */ /* 0x001fc40000000051 */
[----:B-1----:R-:W-:-:S05]  /*8400*/  IADD3 R88, P1, R230, R4, RZ ;  /* 0x00000004e6587210 */ /* 0x002fca0007f3e0ff */
[--C-:B------:R-:W-:Y:S01]  /*8410*/  IMAD.X R89, R205, 0x1, R3.reuse, P1 ;  /* 0x00000001cd597824 */ /* 0x100fe200008e0603 */
[----:B---3--:R-:W-:Y:S01]  /*8420*/  IADD3 R78, P1, R221, R4, RZ ;  /* 0x00000004dd4e7210 */ /* 0x008fe20007f3e0ff */
[----:B------:R0:W-:Y:S04]  /*8430*/  STS.U16 [R154+UR12+0x2300], R79 ;  /* 0x0023004f9a007988 */ /* 0x0001e8000800040c */
[----:B------:R1:W3:Y:S01]  /*8440*/  @!P0 LDG.E.U16 R81, desc[UR14][R88.64] ;  /* 0x0000000e58518981 */ /* 0x0002e2000c1e1500 */
[----:B0-----:R-:W-:Y:S01]  /*8450*/  IMAD.X R79, R74, 0x1, R3, P1 ;  /* 0x000000014a4f7824 */ /* 0x001fe200008e0603 */
[----:B-1----:R-:W-:-:S06]  /*8460*/  PRMT R88, RZ, 0x7610, R88 ;  /* 0x00007610ff587816 */ /* 0x002fcc0000000058 */
[----:B------:R0:W3:Y:S01]  /*8470*/  @!P0 LDG.E.U16 R88, desc[UR14][R78.64] ;  /* 0x0000000e4e588981 */ /* 0x0000e2000c1e1500 */
[----:B------:R-:W-:Y:S02]  /*8480*/  PRMT R89, RZ, 0x7610, R89 ;  /* 0x00007610ff597816 */ /* 0x000fe40000000059 */
[----:B0-----:R-:W-:-:S05]  /*8490*/  IADD3 R78, P1, R196, R4, RZ ;  /* 0x00000004c44e7210 */ /* 0x001fca0007f3e0ff */
[----:B------:R-:W-:-:S05]  /*84a0*/  IMAD.X R79, R66, 0x1, R3, P1 ;  /* 0x00000001424f7824 */ /* 0x000fca00008e0603 */
[----:B------:R0:W3:Y:S02]  /*84b0*/  @!P0 LDG.E.U16 R89, desc[UR14][R78.64] ;  /* 0x0000000e4e598981 */ /* 0x0000e4000c1e1500 */
[C---:B0-----:R-:W-:Y:S02]  /*84c0*/  LOP3.LUT R78, R168.reuse, 0x3f, RZ, 0xc0, !PT ;  /* 0x0000003fa84e7812 */ /* 0x041fe400078ec0ff */
[----:B------:R-:W-:-:S03]  /*84d0*/  LOP3.LUT R79, R168, 0x40, RZ, 0xc0, !PT ;  /* 0x00000040a84f7812 */ /* 0x000fc600078ec0ff */
[----:B------:R-:W-:-:S04]  /*84e0*/  IMAD.SHL.U32 R78, R78, 0x2, RZ ;  /* 0x000000024e4e7824 */ /* 0x000fc800078e00ff */
[----:B------:R-:W-:Y:S01]  /*84f0*/  IMAD R78, R79, 0x80, R78 ;  /* 0x000000804f4e7824 */ /* 0x000fe200078e024e */
[----:B------:R-:W-:Y:S04]  /*8500*/  STS.U16 [R154+UR12+0x2700], R123 ;  /* 0x0027007b9a007988 */ /* 0x000fe8000800040c */
[----:B------:R-:W-:Y:S01]  /*8510*/  STS.U16 [R154+UR12+0x2b00], R124 ;  /* 0x002b007c9a007988 */ /* 0x000fe2000800040c */
[----:B------:R-:W-:-:S03]  /*8520*/  LOP3.LUT R79, R78, 0x10, RZ, 0x3c, !PT ;  /* 0x000000104e4f7812 */ /* 0x000fc600078e3cff */
[----:B------:R-:W-:Y:S04]  /*8530*/  STS.U16 [R154+UR12+0x2f00], R117 ;  /* 0x002f00759a007988 */ /* 0x000fe8000800040c */
[----:B------:R-:W-:Y:S04]  /*8540*/  STS.U16 [R154+UR12+0x3300], R139 ;  /* 0x0033008b9a007988 */ /* 0x000fe8000800040c */
[----:B------:R-:W-:Y:S04]  /*8550*/  STS.U16 [R154+UR12+0x3700], R143 ;  /* 0x0037008f9a007988 */ /* 0x000fe8000800040c */
[----:B------:R-:W-:Y:S04]  /*8560*/  STS.U16 [R154+UR12+0x3b00], R146 ;  /* 0x003b00929a007988 */ /* 0x000fe8000800040c */
[----:B------:R-:W-:Y:S04]  /*8570*/  STS.U16 [R154+UR12+0x3f00], R115 ;  /* 0x003f00739a007988 */ /* 0x000fe8000800040c */
[----:B------:R0:W-:Y:S04]  /*8580*/  STS.U16 [R78+UR12+0x4400], R83 ;  /* 0x004400534e007988 */ /* 0x0001e8000800040c */
[----:B------:R-:W-:Y:S01]  /*8590*/  STS.U16 [R78+UR12+0x4c00], R152 ;  /* 0x004c00984e007988 */ /* 0x000fe2000800040c */
[----:B0-----:R-:W-:-:S03]  /*85a0*/  LOP3.LUT R83, R78, 0x20, RZ, 0x3c, !PT ;  /* 0x000000204e537812 */ /* 0x001fc600078e3cff */
[----:B------:R-:W-:Y:S04]  /*85b0*/  STS.U16 [R78+UR12+0x5000], R157 ;  /* 0x0050009d4e007988 */ /* 0x000fe8000800040c */
[----:B------:R-:W-:Y:S04]  /*85c0*/  STS.U16 [R78+UR12+0x5400], R158 ;  /* 0x0054009e4e007988 */ /* 0x000fe8000800040c */
[----:B------:R-:W-:Y:S04]  /*85d0*/  STS.U16 [R78+UR12+0x4000], R165 ;  /* 0x004000a54e007988 */ /* 0x000fe8000800040c */
[----:B--2---:R-:W-:Y:S04]  /*85e0*/  STS.U16 [R78+UR12+0x4800], R110 ;  /* 0x0048006e4e007988 */ /* 0x004fe8000800040c */
[----:B------:R-:W-:Y:S04]  /*85f0*/  STS.U16 [R78+UR12+0x5800], R111 ;  /* 0x0058006f4e007988 */ /* 0x000fe8000800040c */
        /* <DEDUP_REMOVED lines=8> */
[----:B------:R0:W-:Y:S04]  /*8680*/  STS.U16 [R79+UR12+0x5c80], R119 ;  /* 0x005c80774f007988 */ /* 0x0001e8000800040c */
[----:B------:R-:W-:Y:S04]  /*8690*/  STS.U16 [R83+UR12+0x4d00], R155 ;  /* 0x004d009b53007988 */ /* 0x000fe8000800040c */
[----:B------:R-:W-:Y:S01]  /*86a0*/  STS.U16 [R83+UR12+0x5100], R109 ;  /* 0x0051006d53007988 */ /* 0x000fe2000800040c */
[----:B0-----:R-:W-:-:S03]  /*86b0*/  LOP3.LUT R79, R78, 0x30, RZ, 0x3c, !PT ;  /* 0x000000304e4f7812 */ /* 0x001fc600078e3cff */
        /* <DEDUP_REMOVED lines=10> */
[----:B-----5:R-:W-:Y:S04]  /*8760*/  STS.U16 [R79+UR12+0x4180], R102 ;  /* 0x004180664f007988 */ /* 0x020fe8000800040c */
[----:B------:R-:W-:Y:S04]  /*8770*/  STS.U16 [R79+UR12+0x4580], R100 ;  /* 0x004580644f007988 */ /* 0x000fe8000800040c */
[----:B------:R-:W-:Y:S04]  /*8780*/  STS.U16 [R79+UR12+0x4980], R101 ;  /* 0x004980654f007988 */ /* 0x000fe8000800040c */
[----:B------:R-:W-:Y:S04]  /*8790*/  STS.U16 [R79+UR12+0x5980], R103 ;  /* 0x005980674f007988 */ /* 0x000fe8000800040c */
[----:B----4-:R0:W-:Y:S04]  /*87a0*/  STS.U16 [R79+UR12+0x5d80], R98 ;  /* 0x005d80624f007988 */ /* 0x0101e8000800040c */
        /* <DEDUP_REMOVED lines=10> */
[----:B0-----:R-:W-:-:S02]  /*8850*/  LOP3.LUT R83, R78, 0x60, RZ, 0x3c, !PT ;  /* 0x000000604e537812 */ /* 0x001fc400078e3cff */
[----:B------:R-:W-:Y:S01]  /*8860*/  LOP3.LUT R78, R78, 0x70, RZ, 0x3c, !PT ;  /* 0x000000704e4e7812 */ /* 0x000fe200078e3cff */
[----:B------:R-:W-:Y:S04]  /*8870*/  STS.U16 [R79+UR12+0x4e80], R129 ;  /* 0x004e80814f007988 */ /* 0x000fe8000800040c */
[----:B------:R-:W-:Y:S04]  /*8880*/  STS.U16 [R79+UR12+0x5280], R122 ;  /* 0x0052807a4f007988 */ /* 0x000fe8000800040c */
[----:B------:R-:W-:Y:S04]  /*8890*/  STS.U16 [R79+UR12+0x4280], R118 ;  /* 0x004280764f007988 */ /* 0x000fe8000800040c */
[----:B------:R0:W-:Y:S04]  /*88a0*/  STS.U16 [R79+UR12+0x4680], R126 ;  /* 0x0046807e4f007988 */ /* 0x0001e8000800040c */
        /* <DEDUP_REMOVED lines=16> */
[----:B---3--:R-:W-:Y:S04]  /*89b0*/  STS.U16 [R78+UR12+0x4780], R81 ;  /* 0x004780514e007988 */ /* 0x008fe8000800040c */
[----:B------:R-:W-:Y:S04]  /*89c0*/  STS.U16 [R78+UR12+0x5780], R88 ;  /* 0x005780584e007988 */ /* 0x000fe8000800040c */
[----:B------:R2:W-:Y:S01]  /*89d0*/  STS.U16 [R78+UR12+0x5b80], R89 ;  /* 0x005b80594e007988 */ /* 0x0005e2000800040c */
[----:B------:R3:W-:Y:S06]  /*89e0*/  MEMBAR.ALL.CTA ;  /* 0x0000000000007992 */ /* 0x0007ec0000008000 */
[----:B---3--:R-:W3:Y:S02]  /*89f0*/  FENCE.VIEW.ASYNC.S ;  /* 0x00000000000073c6 */ /* 0x008ee40000000000 */
[----:B---3--:R-:W-:Y:S06]  /*8a00*/  BAR.SYNC.DEFER_BLOCKING 0x0 ;  /* 0x0000000000007b1d */ /* 0x008fec0000010000 */
[----:B------:R-:W-:Y:S01]  /*8a10*/  UMOV UR9, 0x40000040 ;  /* 0x4000004000097882 */ /* 0x000fe20000000000 */
[----:B------:R-:W-:Y:S01]  /*8a20*/  UMOV UR11, 0x40000040 ;  /* 0x40000040000b7882 */ /* 0x000fe20000000000 */
[----:B------:R-:W-:-:S06]  /*8a30*/  WARPGROUP.ARRIVE ;  /* 0x00000000000079c5 */ /* 0x000fcc0000000000 */
[----:B------:R-:W-:Y:S04]  /*8a40*/  HGMMA.64x64x16.F32.BF16 R24, gdesc[UR8].tnspA, R24 ;  /* 0x20e00000081879f0 */ /* 0x000fe80008701818 */
[----:B------:R-:W-:Y:S04]  /*8a50*/  HGMMA.64x64x16.F32.BF16 R24, gdesc[UR4].tnspA, R24 ;  /* 0x20e00000041879f0 */ /* 0x000fe80008701818 */
[----:B------:R-:W-:Y:S04]  /*8a60*/  HGMMA.64x64x16.F32.BF16 R24, gdesc[UR16].tnspA, R24 ;  /* 0x20e00000101879f0 */ /* 0x000fe80008701818 */
[----:B------:R-:W-:Y:S04]  /*8a70*/  HGMMA.64x64x16.F32.BF16 R24, gdesc[UR20].tnspA, R24 ;  /* 0x20e00000141879f0 */ /* 0x000fe80008701818 */
[----:B------:R-:W-:Y:S04]  /*8a80*/  HGMMA.64x64x16.F32.BF16 R24, gdesc[UR24].tnspA, R24 ;  /* 0x20e00000181879f0 */ /* 0x000fe80008701818 */
[----:B------:R-:W-:Y:S04]  /*8a90*/  HGMMA.64x64x16.F32.BF16 R24, gdesc[UR28].tnspA, R24 ;  /* 0x20e000001c1879f0 */ /* 0x000fe80008701818 */
[----:B------:R-:W-:Y:S01]  /*8aa0*/  HGMMA.64x64x16.F32.BF16 R24, gdesc[UR32].tnspA, R24 ;  /* 0x20e00000201879f0 */ /* 0x000fe20008701818 */
[----:B0-----:R-:W-:-:S02]  /*8ab0*/  IMAD.MOV.U32 R126, RZ, RZ, R6 ;  /* 0x000000ffff7e7224 */ /* 0x001fc400078e0006 */
[----:B------:R-:W0:Y:S01]  /*8ac0*/  LDC R6, c[0x0][0x23c] ;  /* 0x00008f00ff067b82 */ /* 0x000e220000000800 */
[----:B------:R-:W-:Y:S01]  /*8ad0*/  IMAD.MOV.U32 R117, RZ, RZ, R171 ;  /* 0x000000ffff757224 */ /* 0x000fe200078e00ab */
[----:B-1----:R-:W-:Y:S01]  /*8ae0*/  MOV R163, R162 ;  /* 0x000000a200a37202 */ /* 0x002fe20000000f00 */
[----:B------:R-:W-:Y:S02]  /*8af0*/  IMAD.MOV.U32 R171, RZ, RZ, R179 ;  /* 0x000000ffffab7224 */ /* 0x000fe400078e00b3 */
[----:B------:R-:W-:Y:S02]  /*8b00*/  IMAD.MOV.U32 R169, RZ, RZ, R178 ;  /* 0x000000ffffa97224 */ /* 0x000fe400078e00b2 */
[----:B------:R-:W-:Y:S02]  /*8b10*/  IMAD.MOV.U32 R179, RZ, RZ, R185 ;  /* 0x000000ffffb37224 */ /* 0x000fe400078e00b9 */
[----:B------:R-:W-:Y:S02]  /*8b20*/  IMAD.MOV.U32 R162, RZ, RZ, R189 ;  /* 0x000000ffffa27224 */ /* 0x000fe400078e00bd */
[----:B------:R-:W-:-:S02]  /*8b30*/  IMAD.MOV.U32 R178, RZ, RZ, R5 ;  /* 0x000000ffffb27224 */ /* 0x000fc400078e0005 */
[----:B------:R-:W-:Y:S02]  /*8b40*/  IMAD.MOV.U32 R185, RZ, RZ, R187 ;  /* 0x000000ffffb97224 */ /* 0x000fe400078e00bb */
[----:B------:R-:W-:Y:S02]  /*8b50*/  IMAD.MOV.U32 R189, RZ, RZ, R188 ;  /* 0x000000ffffbd7224 */ /* 0x000fe400078e00bc */
[----:B--2---:R-:W-:Y:S02]  /*8b60*/  IMAD.MOV.U32 R78, RZ, RZ, R10 ;  /* 0x000000ffff4e7224 */ /* 0x004fe400078e000a */
[----:B------:R-:W-:Y:S02]  /*8b70*/  IMAD.MOV.U32 R79, RZ, RZ, R170 ;  /* 0x000000ffff4f7224 */ /* 0x000fe400078e00aa */
[----:B------:R-:W-:Y:S02]  /*8b80*/  IMAD.MOV.U32 R187, RZ, RZ, R186 ;  /* 0x000000ffffbb7224 */ /* 0x000fe400078e00ba */
[----:B------:R-:W-:-:S02]  /*8b90*/  IMAD.MOV.U32 R188, RZ, RZ, R223 ;  /* 0x000000ffffbc7224 */ /* 0x000fc400078e00df */
[----:B0-----:R-:W-:Y:S02]  /*8ba0*/  IMAD.SHL.U32 R5, R6, 0x80, RZ ;  /* 0x0000008006057824 */ /* 0x001fe400078e00ff */
[----:B------:R-:W-:Y:S02]  /*8bb0*/  IMAD.MOV.U32 R186, RZ, RZ, R8 ;  /* 0x000000ffffba7224 */ /* 0x000fe400078e0008 */
[----:B------:R-:W-:Y:S01]  /*8bc0*/  IMAD.MOV.U32 R137, RZ, RZ, R136 ;  /* 0x000000ffff897224 */ /* 0x000fe200078e0088 */
[----:B------:R-:W-:Y:S01]  /*8bd0*/  HGMMA.64x64x16.F32.BF16 R24, gdesc[UR36].tnspA, R24, gsb0 ;  /* 0x20e00000241879f0 */ /* 0x000fe20008001818 */
[----:B------:R-:W-:Y:S02]  /*8be0*/  IMAD.MOV.U32 R139, RZ, RZ, R138 ;  /* 0x000000ffff8b7224 */ /* 0x000fe400078e008a */
[----:B------:R-:W-:Y:S02]  /*8bf0*/  IMAD.MOV.U32 R136, RZ, RZ, R11 ;  /* 0x000000ffff887224 */ /* 0x000fe400078e000b */
[----:B------:R-:W-:-:S02]  /*8c00*/  IMAD.MOV.U32 R138, RZ, RZ, R9 ;  /* 0x000000ffff8a7224 */ /* 0x000fc400078e0009 */
[----:B------:R-:W-:-:S04]  /*8c10*/  IMAD.WIDE R10, R5, 0x2, R78 ;  /* 0x00000002050a7825 */ /* 0x000fc800078e024e */
[----:B------:R-:W-:-:S04]  /*8c20*/  IMAD.WIDE R8, R5, 0x2, R188 ;  /* 0x0000000205087825 */ /* 0x000fc800078e02bc */
[----:B------:R-:W-:-:S04]  /*8c30*/  IMAD.WIDE R78, R5, 0x2, R186 ;  /* 0x00000002054e7825 */ /* 0x000fc800078e02ba */
[----:B------:R-:W-:Y:S02]  /*8c40*/  IMAD.MOV.U32 R223, RZ, RZ, R8 ;  /* 0x000000ffffdf7224 */ /* 0x000fe400078e0008 */
[----:B------:R-:W-:Y:S02]  /*8c50*/  IMAD.MOV.U32 R8, RZ, RZ, R78 ;  /* 0x000000ffff087224 */ /* 0x000fe400078e004e */
[----:B------:R-:W0:Y:S01]  /*8c60*/  LDC R78, c[0x0][0x238] ;  /* 0x00008e00ff4e7b82 */ /* 0x000e220000000800 */
[----:B------:R-:W-:Y:S01]  /*8c70*/  VIADD R246, R246, 0xffffffff ;  /* 0xfffffffff6f67836 */ /* 0x000fe20000000000 */
[----:B------:R-:W-:Y:S01]  /*8c80*/  MOV R129, R177 ;  /* 0x000000b100817202 */ /* 0x000fe20000000f00 */
[----:B------:R-:W-:-:S03]  /*8c90*/  IMAD.MOV.U32 R144, RZ, RZ, R194 ;  /* 0x000000ffff907224 */ /* 0x000fc600078e00c2 */
[----:B------:R-:W-:Y:S01]  /*8ca0*/  ISETP.NE.U32.AND P0, PT, R246, RZ, PT ;  /* 0x000000fff600720c */ /* 0x000fe20003f05070 */
[----:B------:R-:W-:Y:S02]  /*8cb0*/  IMAD.MOV.U32 R120, RZ, RZ, R16 ;  /* 0x000000ffff787224 */ /* 0x000fe400078e0010 */
[----:B------:R-:W-:Y:S01]  /*8cc0*/  IMAD.MOV.U32 R121, RZ, RZ, R173 ;  /* 0x000000ffff797224 */ /* 0x000fe200078e00ad */
[----:B------:R-:W-:Y:S01]  /*8cd0*/  MOV R147, R66 ;  /* 0x0000004200937202 */ /* 0x000fe20000000f00 */
[----:B------:R-:W-:Y:S02]  /*8ce0*/  IMAD.MOV.U32 R142, RZ, RZ, R192 ;  /* 0x000000ffff8e7224 */ /* 0x000fe400078e00c0 */
[----:B------:R-:W-:Y:S01]  /*8cf0*/  IMAD.MOV.U32 R194, RZ, RZ, R201 ;  /* 0x000000ffffc27224 */ /* 0x000fe200078e00c9 */
[----:B------:R-:W-:Y:S01]  /*8d00*/  MOV R201, R74 ;  /* 0x0000004a00c97202 */ /* 0x000fe20000000f00 */
[----:B------:R-:W-:Y:S02]  /*8d10*/  IMAD.MOV.U32 R122, RZ, RZ, R17 ;  /* 0x000000ffff7a7224 */ /* 0x000fe400078e0011 */
[----:B------:R-:W-:-:S02]  /*8d20*/  IMAD.MOV.U32 R123, RZ, RZ, R174 ;  /* 0x000000ffff7b7224 */ /* 0x000fc400078e00ae */
[----:B------:R-:W-:Y:S02]  /*8d30*/  IMAD.MOV.U32 R125, RZ, RZ, R175 ;  /* 0x000000ffff7d7224 */ /* 0x000fe400078e00af */
[----:B------:R-:W-:Y:S02]  /*8d40*/  IMAD.MOV.U32 R165, RZ, RZ, R164 ;  /* 0x000000ffffa57224 */ /* 0x000fe400078e00a4 */
[----:B------:R-:W-:Y:S02]  /*8d50*/  IMAD.MOV.U32 R154, RZ, RZ, R193 ;  /* 0x000000ffff9a7224 */ /* 0x000fe400078e00c1 */
[----:B------:R-:W-:Y:S02]  /*8d60*/  IMAD.MOV.U32 R146, RZ, RZ, R196 ;  /* 0x000000ffff927224 */ /* 0x000fe400078e00c4 */
[----:B------:R-:W-:Y:S02]  /*8d70*/  IMAD.MOV.U32 R150, RZ, RZ, R197 ;  /* 0x000000ffff967224 */ /* 0x000fe400078e00c5 */
[----:B------:R-:W-:-:S02]  /*8d80*/  IMAD.MOV.U32 R192, RZ, RZ, R200 ;  /* 0x000000ffffc07224 */ /* 0x000fc400078e00c8 */
[----:B------:R-:W-:Y:S01]  /*8d90*/  IMAD.MOV.U32 R135, RZ, RZ, R134 ;  /* 0x000000ffff877224 */ /* 0x000fe200078e0086 */
[----:B------:R-:W-:Y:S01]  /*8da0*/  MOV R134, R13 ;  /* 0x0000000d00867202 */ /* 0x000fe20000000f00 */
[----:B------:R-:W-:Y:S02]  /*8db0*/  IMAD.MOV.U32 R119, RZ, RZ, R172 ;  /* 0x000000ffff777224 */ /* 0x000fe400078e00ac */
[----:B------:R-:W-:Y:S02]  /*8dc0*/  IMAD.MOV.U32 R133, RZ, RZ, R132 ;  /* 0x000000ffff857224 */ /* 0x000fe400078e0084 */
[----:B------:R-:W-:Y:S02]  /*8dd0*/  IMAD.MOV.U32 R127, RZ, RZ, R176 ;  /* 0x000000ffff7f7224 */ /* 0x000fe400078e00b0 */
[----:B------:R-:W-:Y:S02]  /*8de0*/  IMAD.MOV.U32 R128, RZ, RZ, R58 ;  /* 0x000000ffff807224 */ /* 0x000fe400078e003a */
[----:B------:R-:W-:Y:S01]  /*8df0*/  IMAD.MOV.U32 R175, RZ, RZ, R181 ;  /* 0x000000ffffaf7224 */ /* 0x000fe200078e00b5 */
[----:B------:R-:W-:Y:S01]  /*8e00*/  MOV R91, R205 ;  /* 0x000000cd005b7202 */ /* 0x000fe20000000f00 */
[----:B------:R-:W-:Y:S01]  /*8e10*/  IMAD.MOV.U32 R164, RZ, RZ, R190 ;  /* 0x000000ffffa47224 */ /* 0x000fe200078e00be */
[----:B------:R-:W-:Y:S01]  /*8e20*/  MOV R107, R213 ;  /* 0x000000d5006b7202 */ /* 0x000fe20000000f00 */
[----:B------:R-:W-:-:S02]  /*8e30*/  IMAD.MOV.U32 R143, RZ, RZ, R62 ;  /* 0x000000ffff8f7224 */ /* 0x000fc400078e003e */
[----:B------:R-:W-:Y:S02]  /*8e40*/  IMAD.MOV.U32 R145, RZ, RZ, R64 ;  /* 0x000000ffff917224 */ /* 0x000fe400078e0040 */
[----:B------:R-:W-:Y:S02]  /*8e50*/  IMAD.MOV.U32 R148, RZ, RZ, R198 ;  /* 0x000000ffff947224 */ /* 0x000fe400078e00c6 */
[----:B------:R-:W-:Y:S02]  /*8e60*/  IMAD.MOV.U32 R149, RZ, RZ, R68 ;  /* 0x000000ffff957224 */ /* 0x000fe400078e0044 */
[----:B------:R-:W-:Y:S02]  /*8e70*/  IMAD.MOV.U32 R193, RZ, RZ, R70 ;  /* 0x000000ffffc17224 */ /* 0x000fe400078e0046 */
        /* <DEDUP_REMOVED lines=37> */
[----:B------:R-:W-:-:S04]  /*90d0*/  IMAD.WIDE R16, R5, 0x2, R120 ;  /* 0x0000000205107825 */ /* 0x000fc800078e0278 */
        /* <DEDUP_REMOVED lines=41> */
[----:B------:R-:W-:-:S04]  /*9370*/  IMAD.WIDE R6, R5, 0x2, R126 ;  /* 0x0000000205067825 */ /* 0x000fc800078e027e */
[----:B------:R-:W-:Y:S01]  /*9380*/  IMAD.WIDE R56, R5, 0x2, R128 ;  /* 0x0000000205387825 */ /* 0x000fe200078e0280 */
[----:B------:R-:W-:-:S03]  /*9390*/  UIADD3 UR13, UR13, -0x80, URZ ;  /* 0xffffff800d0d7890 */ /* 0x000fc6000fffe03f */
[----:B------:R-:W-:Y:S01]  /*93a0*/  IMAD.WIDE R162, R5, 0x2, R162 ;  /* 0x0000000205a27825 */ /* 0x000fe200078e02a2 */
[----:B------:R-:W-:-:S03]  /*93b0*/  WARPGROUP.DEPBAR.LE gsb0, 0x0 ;  /* 0x00008000000079c5 */ /* 0x000fc60000010000 */
[----:B------:R-:W-:-:S04]  /*93c0*/  IMAD.WIDE R62, R5, 0x2, R142 ;  /* 0x00000002053e7825 */ /* 0x000fc800078e028e */
        /* <DEDUP_REMOVED lines=26> */
[----:B------:R-:W-:Y:S02]  /*9570*/  IMAD.MOV.U32 R173, RZ, RZ, R17 ;  /* 0x000000ffffad7224 */ /* 0x000fe400078e0011 */
[----:B------:R-:W-:Y:S01]  /*9580*/  IMAD.WIDE R166, R5, 0x2, R166 ;  /* 0x0000000205a67825 */ /* 0x000fe200078e02a6 */
[----:B------:R-:W-:-:S03]  /*9590*/  MOV R189, R162 ;  /* 0x000000a200bd7202 */ /* 0x000fc60000000f00 */
        /* <DEDUP_REMOVED lines=29> */
[----:B0-----:R-:W-:Y:S02]  /*9770*/  IMAD.SHL.U32 R78, R78, 0x80, RZ ;  /* 0x000000804e4e7824 */ /* 0x001fe400078e00ff */
[----:B------:R-:W-:Y:S02]  /*9780*/  IMAD.MOV.U32 R58, RZ, RZ, R56 ;  /* 0x000000ffff3a7224 */ /* 0x000fe400078e0038 */
[----:B------:R-:W-:Y:S02]  /*9790*/  IMAD.MOV.U32 R192, RZ, RZ, R62 ;  /* 0x000000ffffc07224 */ /* 0x000fe400078e003e */
[----:B------:R-:W-:Y:S02]  /*97a0*/  IMAD.MOV.U32 R194, RZ, RZ, R64 ;  /* 0x000000ffffc27224 */ /* 0x000fe400078e0040 */
[----:B------:R-:W-:Y:S01]  /*97b0*/  IMAD.MOV.U32 R196, RZ, RZ, R66 ;  /* 0x000000ffffc47224 */ /* 0x000fe200078e0042 */
[----:B------:R-:W-:Y:S01]  /*97c0*/  MOV R66, R67 ;  /* 0x0000004300427202 */ /* 0x000fe20000000f00 */
[----:B------:R-:W-:-:S02]  /*97d0*/  IMAD.MOV.U32 R198, RZ, RZ, R68 ;  /* 0x000000ffffc67224 */ /* 0x000fc400078e0044 */
[----:B------:R-:W-:Y:S02]  /*97e0*/  IMAD.MOV.U32 R200, RZ, RZ, R70 ;  /* 0x000000ffffc87224 */ /* 0x000fe400078e0046 */
[----:B------:R-:W-:Y:S02]  /*97f0*/  IMAD.MOV.U32 R202, RZ, RZ, R72 ;  /* 0x000000ffffca7224 */ /* 0x000fe400078e0048 */
[----:B------:R-:W-:Y:S01]  /*9800*/  IMAD.MOV.U32 R221, RZ, RZ, R74 ;  /* 0x000000ffffdd7224 */ /* 0x000fe200078e004a */
[----:B------:R-:W-:Y:S01]  /*9810*/  MOV R74, R75 ;  /* 0x0000004b004a7202 */ /* 0x000fe20000000f00 */
[----:B------:R-:W-:Y:S02]  /*9820*/  IMAD.MOV.U32 R188, RZ, RZ, R9 ;  /* 0x000000ffffbc7224 */ /* 0x000fe400078e0009 */
[----:B------:R-:W-:Y:S02]  /*9830*/  IMAD.MOV.U32 R170, RZ, RZ, R11 ;  /* 0x000000ffffaa7224 */ /* 0x000fe400078e000b */
[----:B------:R-:W-:-:S02]  /*9840*/  IMAD.MOV.U32 R171, RZ, RZ, R13 ;  /* 0x000000ffffab7224 */ /* 0x000fc400078e000d */
[----:B------:R-:W-:Y:S01]  /*9850*/  IMAD.MOV.U32 R172, RZ, RZ, R15 ;  /* 0x000000ffffac7224 */ /* 0x000fe200078e000f */
[----:B------:R-:W-:Y:S01]  /*9860*/  MOV R15, R132 ;  /* 0x00000084000f7202 */ /* 0x000fe20000000f00 */
[----:B------:R-:W-:Y:S02]  /*9870*/  IMAD.MOV.U32 R174, RZ, RZ, R59 ;  /* 0x000000ffffae7224 */ /* 0x000fe400078e003b */
[----:B------:R-:W-:Y:S01]  /*9880*/  IMAD.MOV.U32 R56, RZ, RZ, R22 ;  /* 0x000000ffff387224 */ /* 0x000fe200078e0016 */
[----:B------:R-:W-:Y:S01]  /*9890*/  MOV R180, R127 ;  /* 0x0000007f00b47202 */ /* 0x000fe20000000f00 */
        /* <DEDUP_REMOVED lines=98> */
[----:B------:R-:W-:Y:S01]  /*9ec0*/  IMAD.MOV.U32 R220, RZ, RZ, R161 ;  /* 0x000000ffffdc7224 */ /* 0x000fe200078e00a1 */
[----:B------:R-:W-:Y:S06]  /*9ed0*/  @P0 BRA `(.L_x_1) ;  /* 0xffffffb000840947 */ /* 0x000fec000383ffff */
[----:B------:R-:W-:Y:S02]  /*9ee0*/  F2FP.BF16.F32.PACK_AB R51, R55, R51 ;  /* 0x000000333733723e */ /* 0x000fe400000010ff */
[----:B------:R-:W-:Y:S02]  /*9ef0*/  F2FP.BF16.F32.PACK_AB R50, R54, R50 ;  /* 0x000000323632723e */ /* 0x000fe400000010ff */
[----:B------:R-:W-:Y:S02]  /*9f00*/  F2FP.BF16.F32.PACK_AB R49, R53, R49 ;  /* 0x000000313531723e */ /* 0x000fe400000010ff */
[----:B------:R-:W-:Y:S02]  /*9f10*/  F2FP.BF16.F32.PACK_AB R48, R52, R48 ;  /* 0x000000303430723e */ /* 0x000fe400000010ff */
[----:B------:R-:W-:Y:S02]  /*9f20*/  F2FP.BF16.F32.PACK_AB R43, R47, R43 ;  /* 0x0000002b2f2b723e */ /* 0x000fe400000010ff */
[----:B------:R-:W-:-:S02]  /*9f30*/  F2FP.BF16.F32.PACK_AB R42, R46, R42 ;  /* 0x0000002a2e2a723e */ /* 0x000fc400000010ff */
        /* <DEDUP_REMOVED lines=9> */
[----:B------:R-:W-:-:S07]  /*9fd0*/  F2FP.BF16.F32.PACK_AB R24, R28, R24 ;  /* 0x000000181c18723e */ /* 0x000fce00000010ff */
.L_x_0:
[----:B------:R-:W1:Y:S01]  /*9fe0*/  S2R R7, SR_TID.X ;  /* 0x0000000000077919 */ /* 0x000e620000002100 */
[----:B------:R-:W-:Y:S01]  /*9ff0*/  BAR.SYNC.DEFER_BLOCKING 0x0 ;  /* 0x0000000000007b1d */ /* 0x000fe20000010000 */
[C-C-:B------:R-:W-:Y:S02]  /*a000*/  LOP3.LUT R17, R2.reuse, 0x6, R0.reuse, 0xfe, !PT ;  /* 0x0000000602117812 */ /* 0x140fe400078efe00 */
[C-C-:B------:R-:W-:Y:S02]  /*a010*/  LOP3.LUT R21, R2.reuse, 0x8, R0.reuse, 0xfe, !PT ;  /* 0x0000000802157812 */ /* 0x140fe400078efe00 */
[C-C-:B------:R-:W-:Y:S01]  /*a020*/  LOP3.LUT R59, R2.reuse, 0xa, R0.reuse, 0xfe, !PT ;  /* 0x0000000a023b7812 */ /* 0x140fe200078efe00 */
[----:B------:R-:W-:Y:S01]  /*a030*/  ULDC UR4, c[0x0][0x244] ;  /* 0x0000910000047ab9 */ /* 0x000fe20000000800 */
[----:B------:R-:W-:Y:S01]  /*a040*/  LOP3.LUT R58, R2, 0xc, R0, 0xfe, !PT ;  /* 0x0000000c023a7812 */ /* 0x000fe200078efe00 */
[----:B------:R-:W-:Y:S01]  /*a050*/  ULDC.64 UR6, c[0x0][0x228] ;  /* 0x00008a0000067ab9 */ /* 0x000fe20000000a00 */
[----:B-1----:R-:W-:-:S02]  /*a060*/  IMAD.SHL.U32 R5, R7, 0x80, RZ ;  /* 0x0000008007057824 */ /* 0x002fc400078e00ff */
[C---:B------:R-:W-:Y:S02]  /*a070*/  IMAD.SHL.U32 R3, R7.reuse, 0x10, RZ ;  /* 0x0000001007037824 */ /* 0x040fe400078e00ff */
[----:B------:R-:W-:Y:S01]  /*a080*/  IMAD.SHL.U32 R4, R7, 0x8, RZ ;  /* 0x0000000807047824 */ /* 0x000fe200078e00ff */
[----:B------:R-:W-:Y:S02]  /*a090*/  LOP3.LUT R6, R5, 0x400, RZ, 0xc0, !PT ;  /* 0x0000040005067812 */ /* 0x000fe400078ec0ff */
[----:B------:R-:W-:Y:S02]  /*a0a0*/  LOP3.LUT R3, R3, 0x70, RZ, 0xc0, !PT ;  /* 0x0000007003037812 */ /* 0x000fe400078ec0ff */
[----:B------:R-:W-:Y:S02]  /*a0b0*/  LOP3.LUT R4, R4, 0x380, RZ, 0xc0, !PT ;  /* 0x0000038004047812 */ /* 0x000fe400078ec0ff */
[----:B------:R-:W-:Y:S02]  /*a0c0*/  IADD3 R3, R6, UR12, R3 ;  /* 0x0000000c06037c10 */ /* 0x000fe4000fffe003 */
[----:B------:R-:W2:Y:S01]  /*a0d0*/  LDL.LU R6, [R1] ;  /* 0x0000000001067983 */ /* 0x000ea20000300800 */
[----:B------:R-:W-:-:S02]  /*a0e0*/  LOP3.LUT R7, R7, 0x7f, RZ, 0xc0, !PT ;  /* 0x0000007f07077812 */ /* 0x000fc400078ec0ff */
[----:B------:R-:W-:Y:S02]  /*a0f0*/  IMAD.IADD R60, R4, 0x1, R3 ;  /* 0x00000001043c7824 */ /* 0x000fe400078e0203 */
[----:B------:R-:W-:-:S03]  /*a100*/  LEA R61, R7, UR12, 0x4 ;  /* 0x0000000c073d7c11 */ /* 0x000fc6000f8e20ff */
[----:B------:R1:W-:Y:S01]  /*a110*/  STSM.16.M88.4 [R60], R24 ;  /* 0x000000183c007844 */ /* 0x0003e20000000200 */
[----:B------:R-:W-:Y:S06]  /*a120*/  BAR.SYNC.DEFER_BLOCKING 0x0 ;  /* 0x0000000000007b1d */ /* 0x000fec0000010000 */
[----:B0-----:R-:W0:Y:S02]  /*a130*/  LDS.128 R12, [R61] ;  /* 0x000000003d0c7984 */ /* 0x001e240000000c00 */
[----:B------:R-:W-:Y:S06]  /*a140*/  BAR.SYNC.DEFER_BLOCKING 0x0 ;  /* 0x0000000000007b1d */ /* 0x000fec0000010000 */
[----:B------:R3:W-:Y:S02]  /*a150*/  STSM.16.M88.4 [R60], R32 ;  /* 0x000000203c007844 */ /* 0x0007e40000000200 */
[----:B------:R-:W-:Y:S06]  /*a160*/  BAR.SYNC.DEFER_BLOCKING 0x0 ;  /* 0x0000000000007b1d */ /* 0x000fec0000010000 */
[----:B------:R-:W4:Y:S02]  /*a170*/  LDS.128 R8, [R61] ;  /* 0x000000003d087984 */ /* 0x000f240000000c00 */
[----:B------:R-:W-:Y:S01]  /*a180*/  BAR.SYNC.DEFER_BLOCKING 0x0 ;  /* 0x0000000000007b1d */ /* 0x000fe20000010000 */
[----:B------:R-:W-:-:S02]  /*a190*/  LOP3.LUT R5, R2, R0, RZ, 0xfc, !PT ;  /* 0x0000000002057212 */ /* 0x000fc400078efcff */
[C-C-:B------:R-:W-:Y:S02]  /*a1a0*/  LOP3.LUT R4, R2.reuse, 0x2, R0.reuse, 0xfe, !PT ;  /* 0x0000000202047812 */ /* 0x140fe400078efe00 */
[C-C-:B------:R-:W-:Y:S02]  /*a1b0*/  LOP3.LUT R3, R2.reuse, 0x4, R0.reuse, 0xfe, !PT ;  /* 0x0000000402037812 */ /* 0x140fe400078efe00 */
[C-C-:B------:R-:W-:Y:S02]  /*a1c0*/  LOP3.LUT R57, R2.reuse, 0xe, R0.reuse, 0xfe, !PT ;  /* 0x0000000e02397812 */ /* 0x140fe400078efe00 */
[C-C-:B------:R-:W-:Y:S01]  /*a1d0*/  LOP3.LUT R56, R2.reuse, 0x10, R0.reuse, 0xfe, !PT ;  /* 0x0000001002387812 */ /* 0x140fe200078efe00 */
[----:B------:R-:W-:Y:S01]  /*a1e0*/  STSM.16.M88.4 [R60], R40 ;  /* 0x000000283c007844 */ /* 0x000fe20000000200 */
[C-C-:B------:R-:W-:Y:S02]  /*a1f0*/  LOP3.LUT R55, R2.reuse, 0x12, R0.reuse, 0xfe, !PT ;  /* 0x0000001202377812 */ /* 0x140fe400078efe00 */
[----:B------:R-:W-:-:S02]  /*a200*/  LOP3.LUT R54, R2, 0x14, R0, 0xfe, !PT ;  /* 0x0000001402367812 */ /* 0x000fc400078efe00 */
[C-C-:B------:R-:W-:Y:S02]  /*a210*/  LOP3.LUT R53, R2.reuse, 0x16, R0.reuse, 0xfe, !PT ;  /* 0x0000001602357812 */ /* 0x140fe400078efe00 */
[C-C-:B------:R-:W-:Y:S02]  /*a220*/  LOP3.LUT R52, R2.reuse, 0x18, R0.reuse, 0xfe, !PT ;  /* 0x0000001802347812 */ /* 0x140fe400078efe00 */
[C-C-:B------:R-:W-:Y:S02]  /*a230*/  LOP3.LUT R47, R2.reuse, 0x1a, R0.reuse, 0xfe, !PT ;  /* 0x0000001a022f7812 */ /* 0x140fe400078efe00 */
[C-C-:B------:R-:W-:Y:S02]  /*a240*/  LOP3.LUT R46, R2.reuse, 0x1c, R0.reuse, 0xfe, !PT ;  /* 0x0000001c022e7812 */ /* 0x140fe400078efe00 */
        /* <DEDUP_REMOVED lines=10> */
[C-C-:B-1----:R-:W-:Y:S02]  /*a2f0*/  LOP3.LUT R27, R2.reuse, 0x32, R0.reuse, 0xfe, !PT ;  /* 0x00000032021b7812 */ /* 0x142fe400078efe00 */
[C-C-:B------:R-:W-:Y:S02]  /*a300*/  LOP3.LUT R26, R2.reuse, 0x34, R0.reuse, 0xfe, !PT ;  /* 0x00000034021a7812 */ /* 0x140fe400078efe00 */
[C-C-:B------:R-:W-:Y:S02]  /*a310*/  LOP3.LUT R25, R2.reuse, 0x36, R0.reuse, 0xfe, !PT ;  /* 0x0000003602197812 */ /* 0x140fe400078efe00 */
[----:B------:R-:W-:-:S02]  /*a320*/  LOP3.LUT R24, R2, 0x38, R0, 0xfe, !PT ;  /* 0x0000003802187812 */ /* 0x000fc400078efe00 */
[C-C-:B------:R-:W-:Y:S02]  /*a330*/  LOP3.LUT R23, R2.reuse, 0x3a, R0.reuse, 0xfe, !PT ;  /* 0x0000003a02177812 */ /* 0x140fe400078efe00 */
[C-C-:B------:R-:W-:Y:S02]  /*a340*/  LOP3.LUT R22, R2.reuse, 0x3c, R0.reuse, 0xfe, !PT ;  /* 0x0000003c02167812 */ /* 0x140fe400078efe00 */
[----:B------:R-:W-:Y:S01]  /*a350*/  LOP3.LUT R0, R2, 0x3e, R0, 0xfe, !PT ;  /* 0x0000003e02007812 */ /* 0x000fe200078efe00 */
[C---:B--2---:R-:W-:Y:S01]  /*a360*/  IMAD R2, R6.reuse, UR4, RZ ;  /* 0x0000000406027c24 */ /* 0x044fe2000f8e02ff */
[----:B------:R-:W-:Y:S01]  /*a370*/  ULDC.64 UR4, c[0x0][0x220] ;  /* 0x0000880000047ab9 */ /* 0x000fe20000000a00 */
[----:B------:R-:W-:Y:S01]  /*a380*/  BAR.SYNC.DEFER_BLOCKING 0x0 ;  /* 0x0000000000007b1d */ /* 0x000fe20000010000 */
[----:B------:R-:W-:Y:S02]  /*a390*/  ISETP.GE.AND P0, PT, R6, UR6, PT ;  /* 0x0000000606007c0c */ /* 0x000fe4000bf06270 */
[----:B------:R-:W-:-:S03]  /*a3a0*/  LEA R64, P1, R2, UR4, 0x1 ;  /* 0x0000000402407c11 */ /* 0x000fc6000f8208ff */
[----:B------:R-:W-:Y:S01]  /*a3b0*/  ULDC UR4, c[0x0][0x248] ;  /* 0x0000920000047ab9 */ /* 0x000fe20000000800 */
[C---:B------:R-:W-:Y:S01]  /*a3c0*/  ISETP.LT.AND P4, PT, R5.reuse, UR7, !P0 ;  /* 0x0000000705007c0c */ /* 0x040fe2000c781270 */
[----:B------:R-:W-:Y:S01]  /*a3d0*/  IMAD R19, R5, UR4, RZ ;  /* 0x0000000405137c24 */ /* 0x000fe2000f8e02ff */
[C---:B------:R-:W-:Y:S01]  /*a3e0*/  ISETP.LT.AND P3, PT, R4.reuse, UR7, !P0 ;  /* 0x0000000704007c0c */ /* 0x040fe2000c761270 */
[----:B------:R-:W-:Y:S02]  /*a3f0*/  IMAD R20, R4, UR4, RZ ;  /* 0x0000000404147c24 */ /* 0x000fe4000f8e02ff */
[----:B------:R-:W1:Y:S01]  /*a400*/  LDS.128 R4, [R61] ;  /* 0x000000003d047984 */ /* 0x000e620000000c00 */
[----:B------:R-:W-:Y:S01]  /*a410*/  BAR.SYNC.DEFER_BLOCKING 0x0 ;  /* 0x0000000000007b1d */ /* 0x000fe20000010000 */
[----:B------:R-:W-:Y:S01]  /*a420*/  LEA.HI.X.SX32 R65, R2, UR5, 0x1, P1 ;  /* 0x0000000502417c11 */ /* 0x000fe200088f0eff */
[----:B---3--:R-:W-:Y:S01]  /*a430*/  IMAD R32, R3, UR4, RZ ;  /* 0x0000000403207c24 */ /* 0x008fe2000f8e02ff */
[----:B------:R-:W-:-:S02]  /*a440*/  LEA R2, P1, R19, R64, 0x1 ;  /* 0x0000004013027211 */ /* 0x000fc400078208ff */
[----:B------:R-:W-:Y:S02]  /*a450*/  ISETP.LT.AND P2, PT, R3, UR7, !P0 ;  /* 0x0000000703007c0c */ /* 0x000fe4000c741270 */
[-C--:B------:R-:W-:Y:S01]  /*a460*/  LEA R16, P5, R20, R64.reuse, 0x1 ;  /* 0x0000004014107211 */ /* 0x080fe200078a08ff */
[----:B------:R-:W-:Y:S01]  /*a470*/  STSM.16.M88.4 [R60], R48 ;  /* 0x000000303c007844 */ /* 0x000fe20000000200 */
[----:B------:R-:W-:Y:S01]  /*a480*/  BAR.SYNC.DEFER_BLOCKING 0x0 ;  /* 0x0000000000007b1d */ /* 0x000fe20000010000 */
[-C--:B------:R-:W-:Y:S01]  /*a490*/  LEA.HI.X.SX32 R3, R19, R65.reuse, 0x1, P1 ;  /* 0x0000004113037211 */ /* 0x080fe200008f0eff */
[C---:B------:R-:W-:Y:S01]  /*a4a0*/  IMAD R33, R17.reuse, UR4, RZ ;  /* 0x0000000411217c24 */ /* 0x040fe2000f8e02ff */
[----:B------:R-:W-:Y:S02]  /*a4b0*/  LEA R18, P6, R32, R64, 0x1 ;  /* 0x0000004020127211 */ /* 0x000fe400078c08ff */
[----:B------:R-:W-:Y:S02]  /*a4c0*/  ISETP.LT.AND P1, PT, R17, UR7, !P0 ;  /* 0x0000000711007c0c */ /* 0x000fe4000c721270 */
[----:B------:R-:W-:-:S02]  /*a4d0*/  LEA.HI.X.SX32 R17, R20, R65, 0x1, P5 ;  /* 0x0000004114117211 */ /* 0x000fc400028f0eff */
[----:B------:R-:W-:Y:S01]  /*a4e0*/  LEA.HI.X.SX32 R19, R32, R65, 0x1, P6 ;  /* 0x0000004120137211 */ /* 0x000fe200030f0eff */
[----:B------:R-:W-:Y:S01]  /*a4f0*/  IMAD R32, R21, UR4, RZ ;  /* 0x0000000415207c24 */ /* 0x000fe2000f8e02ff */
[----:B0-----:R0:W-:Y:S04]  /*a500*/  @P4 STG.E.U16 desc[UR14][R2.64], R12 ;  /* 0x0000000c02004986 */ /* 0x0011e8000c10150e */
[----:B------:R-:W-:Y:S01]  /*a510*/  @P3 STG.E.U16 desc[UR14][R16.64], R13 ;  /* 0x0000000d10003986 */ /* 0x000fe2000c10150e */
[----:B------:R-:W-:-:S03]  /*a520*/  LEA R20, P3, R33, R64, 0x1 ;  /* 0x0000004021147211 */ /* 0x000fc600078608ff */
[----:B------:R2:W-:Y:S01]  /*a530*/  @P2 STG.E.U16 desc[UR14][R18.64], R14 ;  /* 0x0000000e12002986 */ /* 0x0005e2000c10150e */
[----:B------:R-:W-:Y:S02]  /*a540*/  ISETP.LT.AND P2, PT, R21, UR7, !P0 ;  /* 0x0000000715007c0c */ /* 0x000fe4000c741270 */
[----:B------:R-:W-:Y:S01]  /*a550*/  LEA.HI.X.SX32 R21, R33, R65, 0x1, P3 ;  /* 0x0000004121157211 */ /* 0x000fe200018f0eff */
[----:B------:R-:W3:Y:S01]  /*a560*/  LDS.128 R60, [R61] ;  /* 0x000000003d3c7984 */ /* 0x000ee20000000c00 */
[C---:B------:R-:W-:Y:S01]  /*a570*/  ISETP.LT.AND P4, PT, R59.reuse, UR7, !P0 ;  /* 0x000000073b007c0c */ /* 0x040fe2000c781270 */
[----:B------:R-:W-:Y:S01]  /*a580*/  IMAD R59, R59, UR4, RZ ;  /* 0x000000043b3b7c24 */ /* 0x000fe2000f8e02ff */
[C---:B------:R-:W-:Y:S01]  /*a590*/  ISETP.LT.AND P3, PT, R58.reuse, UR7, !P0 ;  /* 0x000000073a007c0c */ /* 0x040fe2000c761270 */
[----:B------:R5:W-:Y:S01]  /*a5a0*/  @P1 STG.E.U16 desc[UR14][R20.64], R15 ;  /* 0x0000000f14001986 */ /* 0x000be2000c10150e */
[----:B------:R-:W-:Y:S01]  /*a5b0*/  IMAD R58, R58, UR4, RZ ;  /* 0x000000043a3a7c24 */ /* 0x000fe2000f8e02ff */
[----:B0-----:R-:W-:-:S02]  /*a5c0*/  LEA R2, P1, R32, R64, 0x1 ;  /* 0x0000004020027211 */ /* 0x001fc400078208ff */
[----:B--2---:R-:W-:Y:S02]  /*a5d0*/  PRMT R19, R12, 0x7632, R19 ;  /* 0x000076320c137816 */ /* 0x004fe40000000013 */
[-C--:B------:R-:W-:Y:S02]  /*a5e0*/  LEA R12, P5, R59, R64.reuse, 0x1 ;  /* 0x000000403b0c7211 */ /* 0x080fe400078a08ff */
[-C--:B------:R-:W-:Y:S02]  /*a5f0*/  LEA.HI.X.SX32 R3, R32, R65.reuse, 0x1, P1 ;  /* 0x0000004120037211 */ /* 0x080fe400008f0eff */
[----:B------:R-:W-:Y:S02]  /*a600*/  PRMT R14, R13, 0x7632, R14 ;  /* 0x000076320d0e7816 */ /* 0x000fe4000000000e */
[----:B------:R-:W-:Y:S02]  /*a610*/  LEA R16, P6, R58, R64, 0x1 ;  /* 0x000000403a107211 */ /* 0x000fe400078c08ff */
[----:B------:R-:W-:Y:S01]  /*a620*/  LEA.HI.X.SX32 R13, R59, R65, 0x1, P5 ;  /* 0x000000413b0d7211 */ /* 0x000fe200028f0eff */
[----:B------:R0:W-:Y:S01]  /*a630*/  @P2 STG.E.U16 desc[UR14][R2.64], R19 ;  /* 0x0000001302002986 */ /* 0x0001e2000c10150e */
[----:B-----5:R-:W-:-:S02]  /*a640*/  PRMT R21, R14, 0x7632, R21 ;  /* 0x000076320e157816 */ /* 0x020fc40000000015 */
[----:B------:R-:W-:Y:S01]  /*a650*/  LEA.HI.X.SX32 R17, R58, R65, 0x1, P6 ;  /* 0x000000413a117211 */ /* 0x000fe200030f0eff */
[----:B------:R2:W-:Y:S01]  /*a660*/  @P4 STG.E.U16 desc[UR14][R12.64], R14 ;  /* 0x0000000e0c004986 */ /* 0x0005e2000c10150e */
[C---:B------:R-:W-:Y:S01]  /*a670*/  ISETP.LT.AND P2, PT, R57.reuse, UR7, !P0 ;  /* 0x0000000739007c0c */ /* 0x040fe2000c741270 */
[----:B------:R-:W-:Y:S01]  /*a680*/  IMAD R57, R57, UR4, RZ ;  /* 0x0000000439397c24 */ /* 0x000fe2000f8e02ff */
[C---:B------:R-:W-:Y:S01]  /*a690*/  ISETP.LT.AND P4, PT, R56.reuse, UR7, !P0 ;  /* 0x0000000738007c0c */ /* 0x040fe2000c781270 */
[----:B------:R-:W-:Y:S01]  /*a6a0*/  IMAD R56, R56, UR4, RZ ;  /* 0x0000000438387c24 */ /* 0x000fe2000f8e02ff */
[----:B------:R-:W-:Y:S01]  /*a6b0*/  @P3 STG.E.U16 desc[UR14][R16.64], R21 ;  /* 0x0000001510003986 */ /* 0x000fe2000c10150e */
[C---:B------:R-:W-:Y:S01]  /*a6c0*/  ISETP.LT.AND P3, PT, R55.reuse, UR7, !P0 ;  /* 0x0000000737007c0c */ /* 0x040fe2000c761270 */
[----:B------:R-:W-:Y:S01]  /*a6d0*/  IMAD R55, R55, UR4, RZ ;  /* 0x0000000437377c24 */ /* 0x000fe2000f8e02ff */
[-C--:B------:R-:W-:Y:S02]  /*a6e0*/  LEA R18, P6, R57, R64.reuse, 0x1 ;  /* 0x0000004039127211 */ /* 0x080fe400078c08ff */
[C---:B------:R-:W-:Y:S01]  /*a6f0*/  ISETP.LT.AND P1, PT, R54.reuse, UR7, !P0 ;  /* 0x0000000736007c0c */ /* 0x040fe2000c721270 */
[----:B------:R-:W-:Y:S01]  /*a700*/  IMAD R54, R54, UR4, RZ ;  /* 0x0000000436367c24 */ /* 0x000fe2000f8e02ff */
[----:B0-----:R-:W-:-:S02]  /*a710*/  LEA R2, P5, R56, R64, 0x1 ;  /* 0x0000004038027211 */ /* 0x001fc400078a08ff */
[-C--:B------:R-:W-:Y:S02]  /*a720*/  LEA.HI.X.SX32 R19, R57, R65.reuse, 0x1, P6 ;  /* 0x0000004139137211 */ /* 0x080fe400030f0eff */
[----:B------:R-:W-:Y:S02]  /*a730*/  PRMT R15, R15, 0x7632, R15 ;  /* 0x000076320f0f7816 */ /* 0x000fe4000000000f */
[CC--:B--2---:R-:W-:Y:S02]  /*a740*/  LEA R12, P6, R55.reuse, R64.reuse, 0x1 ;  /* 0x00000040370c7211 */ /* 0x0c4fe400078c08ff */
[-C--:B------:R-:W-:Y:S02]  /*a750*/  LEA.HI.X.SX32 R3, R56, R65.reuse, 0x1, P5 ;  /* 0x0000004138037211 */ /* 0x080fe400028f0eff */
[----:B------:R-:W-:Y:S01]  /*a760*/  LEA R14, P5, R54, R64, 0x1 ;  /* 0x00000040360e7211 */ /* 0x000fe200078a08ff */
[----:B------:R0:W-:Y:S01]  /*a770*/  @P2 STG.E.U16 desc[UR14][R18.64], R15 ;  /* 0x0000000f12002986 */ /* 0x0001e2000c10150e */
[----:B------:R-:W-:-:S02]  /*a780*/  LEA.HI.X.SX32 R13, R55, R65, 0x1, P6 ;  /* 0x00000041370d7211 */ /* 0x000fc400030f0eff */
[C---:B------:R-:W-:Y:S01]  /*a790*/  ISETP.LT.AND P2, PT, R53.reuse, UR7, !P0 ;  /* 0x0000000735007c0c */ /* 0x040fe2000c741270 */
[----:B------:R-:W-:Y:S01]  /*a7a0*/  IMAD R53, R53, UR4, RZ ;  /* 0x0000000435357c24 */ /* 0x000fe2000f8e02ff */
[----:B----4-:R2:W-:Y:S01]  /*a7b0*/  @P4 STG.E.U16 desc[UR14][R2.64], R8 ;  /* 0x0000000802004986 */ /* 0x0105e2000c10150e */
[----:B0-----:R-:W-:-:S03]  /*a7c0*/  LEA.HI.X.SX32 R15, R54, R65, 0x1, P5 ;  /* 0x00000041360f7211 */ /* 0x001fc600028f0eff */
[----:B------:R0:W-:Y:S01]  /*a7d0*/  @P3 STG.E.U16 desc[UR14][R12.64], R9 ;  /* 0x000000090c003986 */ /* 0x0001e2000c10150e */
[C---:B------:R-:W-:Y:S01]  /*a7e0*/  ISETP.LT.AND P5, PT, R52.reuse, UR7, !P0 ;  /* 0x0000000734007c0c */ /* 0x040fe2000c7a1270 */
[----:B------:R-:W-:Y:S02]  /*a7f0*/  IMAD R52, R52, UR4, RZ ;  /* 0x0000000434347c24 */ /* 0x000fe4000f8e02ff */
[----:B------:R4:W-:Y:S01]  /*a800*/  @P1 STG.E.U16 desc[UR14][R14.64], R10 ;  /* 0x0000000a0e001986 */ /* 0x0009e2000c10150e */
[C---:B------:R-:W-:Y:S01]  /*a810*/  ISETP.LT.AND P1, PT, R47.reuse, UR7, !P0 ;  /* 0x000000072f007c0c */ /* 0x040fe2000c721270 */
[----:B------:R-:W-:Y:S01]  /*a820*/  IMAD R47, R47, UR4, RZ ;  /* 0x000000042f2f7c24 */ /* 0x000fe2000f8e02ff */
[CC--:B------:R-:W-:Y:S02]  /*a830*/  LEA R16, P3, R53.reuse, R64.reuse, 0x1 ;  /* 0x0000004035107211 */ /* 0x0c0fe400078608ff */
[----:B--2---:R-:W-:Y:S02]  /*a840*/  LEA R2, P4, R52, R64, 0x1 ;  /* 0x0000004034027211 */ /* 0x004fe400078808ff */
[----:B------:R-:W-:-:S02]  /*a850*/  LEA.HI.X.SX32 R17, R53, R65, 0x1, P3 ;  /* 0x0000004135117211 */ /* 0x000fc400018f0eff */
[----:B0-----:R-:W-:Y:S02]  /*a860*/  PRMT R13, R8, 0x7632, R13 ;  /* 0x00007632080d7816 */ /* 0x001fe4000000000d */
[----:B------:R-:W-:Y:S02]  /*a870*/  LEA R8, P3, R47, R64, 0x1 ;  /* 0x000000402f087211 */ /* 0x000fe400078608ff */
[-C--:B------:R-:W-:Y:S02]  /*a880*/  LEA.HI.X.SX32 R3, R52, R65.reuse, 0x1, P4 ;  /* 0x0000004134037211 */ /* 0x080fe400020f0eff */
[----:B----4-:R-:W-:Y:S02]  /*a890*/  PRMT R15, R9, 0x7632, R15 ;  /* 0x00007632090f7816 */ /* 0x010fe4000000000f */
[C---:B------:R-:W-:Y:S01]  /*a8a0*/  ISETP.LT.AND P4, PT, R46.reuse, UR7, !P0 ;  /* 0x000000072e007c0c */ /* 0x040fe2000c781270 */
[----:B------:R-:W-:Y:S01]  /*a8b0*/  IMAD R46, R46, UR4, RZ ;  /* 0x000000042e2e7c24 */ /* 0x000fe2000f8e02ff */
[----:B------:R-:W-:-:S02]  /*a8c0*/  LEA.HI.X.SX32 R9, R47, R65, 0x1, P3 ;  /* 0x000000412f097211 */ /* 0x000fc400018f0eff */
[C---:B------:R-:W-:Y:S01]  /*a8d0*/  ISETP.LT.AND P3, PT, R45.reuse, UR7, !P0 ;  /* 0x000000072d007c0c */ /* 0x040fe2000c761270 */
[----:B------:R-:W-:Y:S01]  /*a8e0*/  IMAD R45, R45, UR4, RZ ;  /* 0x000000042d2d7c24 */ /* 0x000fe2000f8e02ff */
[----:B------:R0:W-:Y:S01]  /*a8f0*/  @P2 STG.E.U16 desc[UR14][R16.64], R11 ;  /* 0x0000000b10002986 */ /* 0x0001e2000c10150e */
[-C--:B------:R-:W-:Y:S02]  /*a900*/  LEA R12, P2, R46, R64.reuse, 0x1 ;  /* 0x000000402e0c7211 */ /* 0x080fe400078408ff */
[----:B------:R-:W-:Y:S01]  /*a910*/  PRMT R18, R10, 0x7632, R18 ;  /* 0x000076320a127816 */ /* 0x000fe20000000012 */
[----:B------:R2:W-:Y:S01]  /*a920*/  @P5 STG.E.U16 desc[UR14][R2.64], R13 ;  /* 0x0000000d02005986 */ /* 0x0005e2000c10150e */
[----:B------:R-:W-:-:S03]  /*a930*/  LEA R10, P5, R45, R64, 0x1 ;  /* 0x000000402d0a7211 */ /* 0x000fc600078a08ff */
[----:B------:R4:W-:Y:S01]  /*a940*/  @P1 STG.E.U16 desc[UR14][R8.64], R15 ;  /* 0x0000000f08001986 */ /* 0x0009e2000c10150e */
[C---:B------:R-:W-:Y:S01]  /*a950*/  ISETP.LT.AND P1, PT, R44.reuse, UR7, !P0 ;  /* 0x000000072c007c0c */ /* 0x040fe2000c721270 */
[----:B------:R-:W-:Y:S01]  /*a960*/  IMAD R44, R44, UR4, RZ ;  /* 0x000000042c2c7c24 */ /* 0x000fe2000f8e02ff */
[----:B------:R-:W-:Y:S02]  /*a970*/  PRMT R19, R11, 0x7632, R19 ;  /* 0x000076320b137816 */ /* 0x000fe40000000013 */
[-C--:B0-----:R-:W-:Y:S02]  /*a980*/  LEA.HI.X.SX32 R11, R45, R65.reuse, 0x1, P5 ;  /* 0x000000412d0b7211 */ /* 0x081fe400028f0eff */
[-C--:B--2---:R-:W-:Y:S02]  /*a990*/  LEA.HI.X.SX32 R13, R46, R65.reuse, 0x1, P2 ;  /* 0x000000412e0d7211 */ /* 0x084fe400010f0eff */
[C---:B------:R-:W-:Y:S01]  /*a9a0*/  ISETP.LT.AND P2, PT, R39.reuse, UR7, !P0 ;  /* 0x0000000727007c0c */ /* 0x040fe2000c741270 */
[----:B------:R-:W-:Y:S01]  /*a9b0*/  IMAD R39, R39, UR4, RZ ;  /* 0x0000000427277c24 */ /* 0x000fe2000f8e02ff */
[-C--:B------:R-:W-:Y:S01]  /*a9c0*/  LEA R2, P6, R44, R64.reuse, 0x1 ;  /* 0x000000402c027211 */ /* 0x080fe200078c08ff */
[----:B------:R-:W-:Y:S03]  /*a9d0*/  @P4 STG.E.U16 desc[UR14][R12.64], R18 ;  /* 0x000000120c004986 */ /* 0x000fe6000c10150e */
[----:B----4-:R-:W-:Y:S01]  /*a9e0*/  LEA R8, P4, R39, R64, 0x1 ;  /* 0x0000004027087211 */ /* 0x010fe200078808ff */
[----:B------:R-:W-:Y:S01]  /*a9f0*/  @P3 STG.E.U16 desc[UR14][R10.64], R19 ;  /* 0x000000130a003986 */ /* 0x000fe2000c10150e */
[C---:B------:R-:W-:Y:S01]  /*aa00*/  ISETP.LT.AND P3, PT, R38.reuse, UR7, !P0 ;  /* 0x0000000726007c0c */ /* 0x040fe2000c761270 */
[----:B------:R-:W-:Y:S01]  /*aa10*/  IMAD R38, R38, UR4, RZ ;  /* 0x0000000426267c24 */ /* 0x000fe2000f8e02ff */
[----:B------:R-:W-:-:S02]  /*aa20*/  LEA.HI.X.SX32 R3, R44, R65, 0x1, P6 ;  /* 0x000000412c037211 */ /* 0x000fc400030f0eff */
[----:B------:R-:W-:Y:S02]  /*aa30*/  LEA.HI.X.SX32 R9, R39, R65, 0x1, P4 ;  /* 0x0000004127097211 */ /* 0x000fe400020f0eff */
[----:B------:R-:W-:Y:S01]  /*aa40*/  LEA R14, P4, R38, R64, 0x1 ;  /* 0x00000040260e7211 */ /* 0x000fe200078808ff */
[----:B-1----:R0:W-:Y:S01]  /*aa50*/  @P1 STG.E.U16 desc[UR14][R2.64], R4 ;  /* 0x0000000402001986 */ /* 0x0021e2000c10150e */
[----:B------:R-:W-:-:S03]  /*aa60*/  ISETP.LT.AND P1, PT, R36, UR7, !P0 ;  /* 0x0000000724007c0c */ /* 0x000fc6000c721270 */
[----:B------:R1:W-:Y:S01]  /*aa70*/  @P2 STG.E.U16 desc[UR14][R8.64], R5 ;  /* 0x0000000508002986 */ /* 0x0003e2000c10150e */
[C---:B------:R-:W-:Y:S01]  /*aa80*/  ISETP.LT.AND P2, PT, R37.reuse, UR7, !P0 ;  /* 0x0000000725007c0c */ /* 0x040fe2000c741270 */
[----:B------:R-:W-:Y:S01]  /*aa90*/  IMAD R37, R37, UR4, RZ ;  /* 0x0000000425257c24 */ /* 0x000fe2000f8e02ff */
[-C--:B------:R-:W-:Y:S01]  /*aaa0*/  LEA.HI.X.SX32 R15, R38, R65.reuse, 0x1, P4 ;  /* 0x00000041260f7211 */ /* 0x080fe200020f0eff */
[----:B------:R-:W-:Y:S01]  /*aab0*/  IMAD R36, R36, UR4, RZ ;  /* 0x0000000424247c24 */ /* 0x000fe2000f8e02ff */
[C---:B------:R-:W-:Y:S01]  /*aac0*/  ISETP.LT.AND P4, PT, R31.reuse, UR7, !P0 ;  /* 0x000000071f007c0c */ /* 0x040fe2000c781270 */
[----:B------:R-:W-:Y:S01]  /*aad0*/  IMAD R31, R31, UR4, RZ ;  /* 0x000000041f1f7c24 */ /* 0x000fe2000f8e02ff */
[CC--:B0-----:R-:W-:Y:S01]  /*aae0*/  LEA R2, P5, R37.reuse, R64.reuse, 0x1 ;  /* 0x0000004025027211 */ /* 0x0c1fe200078a08ff */
[----:B------:R-:W-:Y:S01]  /*aaf0*/  @P3 STG.E.U16 desc[UR14][R14.64], R6 ;  /* 0x000000060e003986 */ /* 0x000fe2000c10150e */
[----:B-1----:R-:W-:Y:S02]  /*ab00*/  LEA R8, P3, R36, R64, 0x1 ;  /* 0x0000004024087211 */ /* 0x002fe400078608ff */
[----:B------:R-:W-:-:S02]  /*ab10*/  LEA.HI.X.SX32 R3, R37, R65, 0x1, P5 ;  /* 0x0000004125037211 */ /* 0x000fc400028f0eff */
[----:B------:R-:W-:Y:S02]  /*ab20*/  PRMT R5, R4, 0x7632, R5 ;  /* 0x0000763204057816 */ /* 0x000fe40000000005 */
[-C--:B------:R-:W-:Y:S02]  /*ab30*/  LEA.HI.X.SX32 R9, R36, R65.reuse, 0x1, P3 ;  /* 0x0000004124097211 */ /* 0x080fe400018f0eff */
[-C--:B------:R-:W-:Y:S01]  /*ab40*/  LEA R10, P6, R31, R64.reuse, 0x1 ;  /* 0x000000401f0a7211 */ /* 0x080fe200078c08ff */
[----:B------:R0:W-:Y:S01]  /*ab50*/  @P2 STG.E.U16 desc[UR14][R2.64], R7 ;  /* 0x0000000702002986 */ /* 0x0001e2000c10150e */
[----:B------:R-:W-:Y:S02]  /*ab60*/  PRMT R12, R5, 0x7632, R12 ;  /* 0x00007632050c7816 */ /* 0x000fe4000000000c */
[----:B------:R-:W-:Y:S01]  /*ab70*/  LEA.HI.X.SX32 R11, R31, R65, 0x1, P6 ;  /* 0x000000411f0b7211 */ /* 0x000fe200030f0eff */
[----:B------:R1:W-:Y:S01]  /*ab80*/  @P1 STG.E.U16 desc[UR14][R8.64], R5 ;  /* 0x0000000508001986 */ /* 0x0003e2000c10150e */
[C---:B------:R-:W-:Y:S01]  /*ab90*/  ISETP.LT.AND P1, PT, R30.reuse, UR7, !P0 ;  /* 0x000000071e007c0c */ /* 0x040fe2000c721270 */
[----:B------:R-:W-:Y:S01]  /*aba0*/  IMAD R30, R30, UR4, RZ ;  /* 0x000000041e1e7c24 */ /* 0x000fe2000f8e02ff */
[C---:B------:R-:W-:Y:S01]  /*abb0*/  ISETP.LT.AND P3, PT, R29.reuse, UR7, !P0 ;  /* 0x000000071d007c0c */ /* 0x040fe2000c761270 */
[----:B------:R-:W-:Y:S01]  /*abc0*/  IMAD R29, R29, UR4, RZ ;  /* 0x000000041d1d7c24 */ /* 0x000fe2000f8e02ff */
[----:B------:R2:W-:Y:S01]  /*abd0*/  @P4 STG.E.U16 desc[UR14][R10.64], R12 ;  /* 0x0000000c0a004986 */ /* 0x0005e2000c10150e */
[C---:B------:R-:W-:Y:S01]  /*abe0*/  ISETP.LT.AND P2, PT, R28.reuse, UR7, !P0 ;  /* 0x000000071c007c0c */ /* 0x040fe2000c741270 */
[----:B------:R-:W-:Y:S01]  /*abf0*/  IMAD R28, R28, UR4, RZ ;  /* 0x000000041c1c7c24 */ /* 0x000fe2000f8e02ff */
[----:B------:R-:W-:-:S02]  /*ac00*/  LEA R4, P6, R30, R64, 0x1 ;  /* 0x000000401e047211 */ /* 0x000fc400078c08ff */
[C---:B------:R-:W-:Y:S01]  /*ac10*/  ISETP.LT.AND P4, PT, R27.reuse, UR7, !P0 ;  /* 0x000000071b007c0c */ /* 0x040fe2000c781270 */
[----:B------:R-:W-:Y:S01]  /*ac20*/  IMAD R27, R27, UR4, RZ ;  /* 0x000000041b1b7c24 */ /* 0x000fe2000f8e02ff */
[CC--:B0-----:R-:W-:Y:S02]  /*ac30*/  LEA R2, P5, R29.reuse, R64.reuse, 0x1 ;  /* 0x000000401d027211 */ /* 0x0c1fe400078a08ff */
[----:B-1----:R-:W-:Y:S02]  /*ac40*/  PRMT R9, R6, 0x7632, R9 ;  /* 0x0000763206097816 */ /* 0x002fe40000000009 */
[-C--:B------:R-:W-:Y:S02]  /*ac50*/  LEA.HI.X.SX32 R5, R30, R65.reuse, 0x1, P6 ;  /* 0x000000411e057211 */ /* 0x080fe400030f0eff */
[----:B------:R-:W-:Y:S02]  /*ac60*/  LEA R6, P6, R28, R64, 0x1 ;  /* 0x000000401c067211 */ /* 0x000fe400078c08ff */
[----:B------:R-:W-:-:S02]  /*ac70*/  LEA.HI.X.SX32 R3, R29, R65, 0x1, P5 ;  /* 0x000000411d037211 */ /* 0x000fc400028f0eff */
[----:B------:R-:W-:Y:S01]  /*ac80*/  LEA R8, P5, R27, R64, 0x1 ;  /* 0x000000401b087211 */ /* 0x000fe200078a08ff */
[----:B------:R0:W-:Y:S01]  /*ac90*/  @P1 STG.E.U16 desc[UR14][R4.64], R9 ;  /* 0x0000000904001986 */ /* 0x0001e2000c10150e */
[----:B--2---:R-:W-:Y:S02]  /*aca0*/  PRMT R10, R7, 0x7632, R10 ;  /* 0x00007632070a7816 */ /* 0x004fe4000000000a */
[----:B------:R-:W-:-:S03]  /*acb0*/  LEA.HI.X.SX32 R7, R28, R65, 0x1, P6 ;  /* 0x000000411c077211 */ /* 0x000fc600030f0eff */
[----:B------:R1:W-:Y:S01]  /*acc0*/  @P3 STG.E.U16 desc[UR14][R2.64], R10 ;  /* 0x0000000a02003986 */ /* 0x0003e2000c10150e */
[----:B0-----:R-:W-:-:S03]  /*acd0*/  LEA.HI.X.SX32 R9, R27, R65, 0x1, P5 ;  /* 0x000000411b097211 */ /* 0x001fc600028f0eff */
[----:B---3--:R0:W-:Y:S01]  /*ace0*/  @P2 STG.E.U16 desc[UR14][R6.64], R60 ;  /* 0x0000003c06002986 */ /* 0x0081e2000c10150e */
[C---:B------:R-:W-:Y:S01]  /*acf0*/  ISETP.LT.AND P5, PT, R26.reuse, UR7, !P0 ;  /* 0x000000071a007c0c */ /* 0x040fe2000c7a1270 */
[----:B------:R-:W-:Y:S02]  /*ad00*/  IMAD R26, R26, UR4, RZ ;  /* 0x000000041a1a7c24 */ /* 0x000fe4000f8e02ff */
[----:B------:R2:W-:Y:S01]  /*ad10*/  @P4 STG.E.U16 desc[UR14][R8.64], R61 ;  /* 0x0000003d08004986 */ /* 0x0005e2000c10150e */
[C---:B------:R-:W-:Y:S01]  /*ad20*/  ISETP.LT.AND P4, PT, R25.reuse, UR7, !P0 ;  /* 0x0000000719007c0c */ /* 0x040fe2000c781270 */
[----:B------:R-:W-:Y:S01]  /*ad30*/  IMAD R25, R25, UR4, RZ ;  /* 0x0000000419197c24 */ /* 0x000fe2000f8e02ff */
[C---:B------:R-:W-:Y:S01]  /*ad40*/  ISETP.LT.AND P3, PT, R24.reuse, UR7, !P0 ;  /* 0x0000000718007c0c */ /* 0x040fe2000c761270 */
[----:B------:R-:W-:Y:S01]  /*ad50*/  IMAD R24, R24, UR4, RZ ;  /* 0x0000000418187c24 */ /* 0x000fe2000f8e02ff */
[-C--:B-1----:R-:W-:Y:S01]  /*ad60*/  LEA R2, P6, R26, R64.reuse, 0x1 ;  /* 0x000000401a027211 */ /* 0x082fe200078c08ff */
[----:B------:R-:W-:Y:S01]  /*ad70*/  IMAD R11, R23, UR4, RZ ;  /* 0x00000004170b7c24 */ /* 0x000fe2000f8e02ff */
[----:B------:R-:W-:Y:S01]  /*ad80*/  LEA R4, P1, R25, R64, 0x1 ;  /* 0x0000004019047211 */ /* 0x000fe200078208ff */
[----:B------:R-:W-:Y:S01]  /*ad90*/  IMAD R13, R22, UR4, RZ ;  /* 0x00000004160d7c24 */ /* 0x000fe2000f8e02ff */
[----:B------:R-:W-:-:S02]  /*ada0*/  LEA.HI.X.SX32 R3, R26, R65, 0x1, P6 ;  /* 0x000000411a037211 */ /* 0x000fc400030f0eff */
[CC--:B0-----:R-:W-:Y:S02]  /*adb0*/  LEA R6, P2, R24.reuse, R64.reuse, 0x1 ;  /* 0x0000004018067211 */ /* 0x0c1fe400078408ff */
[-C--:B--2---:R-:W-:Y:S02]  /*adc0*/  LEA R8, P6, R11, R64.reuse, 0x1 ;  /* 0x000000400b087211 */ /* 0x084fe400078c08ff */
[-C--:B------:R-:W-:Y:S02]  /*add0*/  LEA.HI.X.SX32 R5, R25, R65.reuse, 0x1, P1 ;  /* 0x0000004119057211 */ /* 0x080fe400008f0eff */
[----:B------:R-:W-:Y:S02]  /*ade0*/  LEA R10, P1, R13, R64, 0x1 ;  /* 0x000000400d0a7211 */ /* 0x000fe400078208ff */
[-C--:B------:R-:W-:Y:S02]  /*adf0*/  LEA.HI.X.SX32 R7, R24, R65.reuse, 0x1, P2 ;  /* 0x0000004118077211 */ /* 0x080fe400010f0eff */
[----:B------:R-:W-:-:S02]  /*ae00*/  LEA.HI.X.SX32 R9, R11, R65, 0x1, P6 ;  /* 0x000000410b097211 */ /* 0x000fc400030f0eff */
[----:B------:R-:W-:Y:S02]  /*ae10*/  ISETP.LT.AND P2, PT, R23, UR7, !P0 ;  /* 0x0000000717007c0c */ /* 0x000fe4000c741270 */
[----:B------:R-:W-:Y:S02]  /*ae20*/  LEA.HI.X.SX32 R11, R13, R65, 0x1, P1 ;  /* 0x000000410d0b7211 */ /* 0x000fe400008f0eff */
[----:B------:R-:W-:Y:S02]  /*ae30*/  ISETP.LT.AND P1, PT, R22, UR7, !P0 ;  /* 0x0000000716007c0c */ /* 0x000fe4000c721270 */
[C---:B------:R-:W-:Y:S01]  /*ae40*/  ISETP.LT.AND P0, PT, R0.reuse, UR7, !P0 ;  /* 0x0000000700007c0c */ /* 0x040fe2000c701270 */
[----:B------:R0:W-:Y:S01]  /*ae50*/  @P5 STG.E.U16 desc[UR14][R2.64], R62 ;  /* 0x0000003e02005986 */ /* 0x0001e2000c10150e */
[----:B------:R-:W-:Y:S01]  /*ae60*/  IMAD R14, R0, UR4, RZ ;  /* 0x00000004000e7c24 */ /* 0x000fe2000f8e02ff */
[----:B------:R-:W-:Y:S02]  /*ae70*/  PRMT R61, R61, 0x7632, R61 ;  /* 0x000076323d3d7816 */ /* 0x000fe4000000003d */
[----:B------:R1:W-:Y:S02]  /*ae80*/  @P4 STG.E.U16 desc[UR14][R4.64], R63 ;  /* 0x0000003f04004986 */ /* 0x0003e4000c10150e */
[----:B------:R-:W-:-:S02]  /*ae90*/  LEA R12, P6, R14, R64, 0x1 ;  /* 0x000000400e0c7211 */ /* 0x000fc400078c08ff */
[----:B0-----:R-:W-:Y:S02]  /*aea0*/  PRMT R3, R60, 0x7632, R3 ;  /* 0x000076323c037816 */ /* 0x001fe40000000003 */
[----:B-1----:R-:W-:-:S03]  /*aeb0*/  PRMT R5, R62, 0x7632, R5 ;  /* 0x000076323e057816 */ /* 0x002fc60000000005 */
[----:B------:R0:W-:Y:S04]  /*aec0*/  @P3 STG.E.U16 desc[UR14][R6.64], R3 ;  /* 0x0000000306003986 */ /* 0x0001e8000c10150e */
[----:B------:R0:W-:Y:S01]  /*aed0*/  @P2 STG.E.U16 desc[UR14][R8.64], R61 ;  /* 0x0000003d08002986 */ /* 0x0001e2000c10150e */
[----:B------:R-:W-:-:S03]  /*aee0*/  LEA.HI.X.SX32 R13, R14, R65, 0x1, P6 ;  /* 0x000000410e0d7211 */ /* 0x000fc600030f0eff */
[----:B------:R0:W-:Y:S01]  /*aef0*/  @P1 STG.E.U16 desc[UR14][R10.64], R5 ;  /* 0x000000050a001986 */ /* 0x0001e2000c10150e */
[----:B------:R-:W-:Y:S05]  /*af00*/  @!P0 EXIT ;  /* 0x000000000000894d */ /* 0x000fea0003800000 */
[----:B0-----:R-:W-:-:S05]  /*af10*/  PRMT R6, R63, 0x7632, R6 ;  /* 0x000076323f067816 */ /* 0x001fca0000000006 */
[----:B------:R-:W-:Y:S01]  /*af20*/  STG.E.U16 desc[UR14][R12.64], R6 ;  /* 0x000000060c007986 */ /* 0x000fe2000c10150e */
[----:B------:R-:W-:Y:S05]  /*af30*/  EXIT ;  /* 0x000000000000794d */ /* 0x000fea0003800000 */
.L_x_2:
[----:B------:R-:W-:-:S00]  /*af40*/  BRA `(.L_x_2) ;  /* 0xfffffffc00fc7947 */ /* 0x000fc0000383ffff */
[----:B------:R-:W-:-:S00]  /*af50*/  NOP ;  /* 0x0000000000007918 */ /* 0x000fc00000000000 */
        /* <DEDUP_REMOVED lines=10> */
.L_x_3:


//--------------------- .nv.shared.matmul_kernel  --------------------------
	.section	.nv.shared.matmul_kernel,"aw",@nobits
	.sectionflags	@""
	.align	16
	.zero		1024


//--------------------- .nv.shared.reserved.0     --------------------------
	.section	.nv.shared.reserved.0,"aw",@nobits
	.weak		__nv_reservedSMEM_offset_0_alias
	.size		__nv_reservedSMEM_offset_0_alias, 0, 0
	.other		__nv_reservedSMEM_offset_0_alias,@"STO_CUDA_RESERVED_SHARED STV_DEFAULT"
__nv_reservedSMEM_offset_0_alias:
	.zero		0


//--------------------- .nv.constant0.matmul_kernel --------------------------
	.section	.nv.constant0.matmul_kernel,"a",@progbits
	.sectionflags	@""
	.align	4
.nv.constant0.matmul_kernel:
	.zero		608


//--------------------- SYMBOLS --------------------------

	.type		.nv.reservedSmem.offset0,@object
	.size		.nv.reservedSmem.offset0,0x4
